// auto-generated by cutlass_sweep.gemm — config: {"arch": "sm_90", "cluster_m": 1, "cluster_n": 1, "cublas_kernel_name": "sm90_xmma_gemm_f32f32_tf32f32_f32_tt_n_tilesize128x128x32_warpgroupsize1x1x1_execute_segment_k_off_kernel__5x_cublas", "dtype": "fp32", "dtype_b": "fp32", "dtype_c_cpp": "cutlass::tfloat32_t", "layout": "tt", "stages": 0, "tile_k": 32, "tile_m": 128, "tile_n": 128}
#include "cutlass/cutlass.h"
#include "cutlass/gemm/collective/collective_builder.hpp"
#include "cutlass/gemm/device/gemm_universal_adapter.h"
#include "cutlass/gemm/kernel/gemm_universal.hpp"
#include "cutlass/epilogue/collective/collective_builder.hpp"

using ElemA = float;
using ElemB = float;
using ElemCD = cutlass::tfloat32_t;
using Acc  = float;
using TileShape    = cute::Shape<cute::_128, cute::_128, cute::_32>;
using ClusterShape = cute::Shape<cute::_1, cute::_1, cute::_1>;

using CollectiveEpilogue = typename cutlass::epilogue::collective::CollectiveBuilder<
    cutlass::arch::Sm90, cutlass::arch::OpClassTensorOp,
    TileShape, ClusterShape,
    cutlass::epilogue::collective::EpilogueTileAuto,
    Acc, Acc,
    ElemCD, cutlass::layout::RowMajor, 128 / cutlass::sizeof_bits<ElemCD>::value,
    ElemCD, cutlass::layout::RowMajor, 128 / cutlass::sizeof_bits<ElemCD>::value,
    cutlass::epilogue::collective::EpilogueScheduleAuto
  >::CollectiveOp;

using CollectiveMainloop = typename cutlass::gemm::collective::CollectiveBuilder<
    cutlass::arch::Sm90, cutlass::arch::OpClassTensorOp,
    ElemA, cutlass::layout::ColumnMajor, 128 / cutlass::sizeof_bits<ElemA>::value,
    ElemB, cutlass::layout::ColumnMajor, 128 / cutlass::sizeof_bits<ElemB>::value,
    Acc,
    TileShape, ClusterShape,
    cutlass::gemm::collective::StageCountAutoCarveout<static_cast<int>(sizeof(typename CollectiveEpilogue::SharedStorage))>,
    cutlass::gemm::collective::KernelScheduleAuto
  >::CollectiveOp;

using GemmKernel = cutlass::gemm::kernel::GemmUniversal<
    cute::Shape<int,int,int,int>,
    CollectiveMainloop,
    CollectiveEpilogue
>;
using Gemm = cutlass::gemm::device::GemmUniversalAdapter<GemmKernel>;

// Force the device kernel symbol into the cubin without needing a host main.
auto* _anchor = &cutlass::device_kernel<GemmKernel>;


// ===== COMPILED SASS (sm_90a) =====

	.target	sm_90a

	.elftype	@"ET_EXEC"


//--------------------- .note.nv.tkinfo           --------------------------
	.section	.note.nv.tkinfo,"",@"SHT_NOTE"
	.sectionflags	@"SHF_NOTE_NV_TKINFO"
	.tkinfo
        /*0018*/ 	.word	0x00000002
        /*0030*/ 	.string	""
        /*0030*/ 	.string	"ptxas"
        /*0030*/ 	.string	"Cuda compilation tools, release 13.0, V13.0.88"
        /*0030*/ 	.string	"Build cuda_13.0.r13.0/compiler.36424714_0"
        /*0030*/ 	.string	"-arch sm_90a -m 64 "



//--------------------- .note.nv.cuinfo           --------------------------
	.section	.note.nv.cuinfo,"",@"SHT_NOTE"
	.sectionflags	@"SHF_NOTE_NV_CUINFO"
        /*0018*/ 	.short	0x0002
        /*001a*/ 	.short	0x005a
        /*001c*/ 	.short	0x0082
	.zero		2


//--------------------- .nv.info                  --------------------------
	.section	.nv.info,"",@"SHT_CUDA_INFO"
	.align	4


	//----- nvinfo : EIATTR_REGCOUNT
	.align		4
        /*0000*/ 	.byte	0x04, 0x2f
        /*0002*/ 	.short	(.L_16 - .L_15)
	.align		4
.L_15:
        /*0004*/ 	.word	index@(_ZN7cutlass13device_kernelINS_4gemm6kernel13GemmUniversalIN4cute5tupleIJiiiiEEENS1_10collective13CollectiveMmaINS1_39MainloopSm90TmaGmmaRmemAWarpSpecializedILi7ENS5_IJNS4_1CILi1EEESB_SB_EEENS1_35KernelTmaWarpSpecializedCooperativeEEENS5_IJNSA_ILi128EEESF_NSA_ILi32EEEEEEfNS5_IJSB_llEEEfNS5_IJlSB_lEEENS4_8TiledMMAINS4_8MMA_AtomIJNS4_4SM904GMMA30MMA_64x128x8_F32TF32TF32_RS_TNILNSN_7ScaleInE1ELSP_1EEEEEENS4_6LayoutINS5_IJNSA_ILi2EEESB_SB_EEENS5_IJSB_NSA_ILi0EEESV_EEEEENS5_IJNS4_10UnderscoreESY_SY_EEEEENS4_13SM90_TMA_LOADENS4_14ComposedLayoutINS4_7SwizzleILi1ELi4ELi3EEENS4_18smem_ptr_flag_bitsILi32EEENSS_INS5_IJNSA_ILi8EEES17_EEENS5_IJSB_S17_EEEEEEENS4_9Copy_AtomIJNS4_39AutoVectorizingCopyWithAssumedAlignmentILi128EEEfEEENS4_8identityES11_NS12_INS13_ILi3ELi4ELi3EEES16_NSS_INS5_IJS17_SG_EEENS5_IJSG_SB_EEEEEEEvS1G_EENS_8epilogue10collective6detail29Sm90TmaWarpSpecializedAdapterINS1O_15DefaultEpilogueINS_10tfloat32_tESJ_SJ_NS1N_6thread17LinearCombinationIS1S_Li1EffLNS1T_9ScaleType4KindE0ELNS_15FloatRoundStyleE2ES1S_EENS1_15EpilogueDefaultEEEEEvvEEEEvNT_6ParamsE)
        /*0008*/ 	.word	0x000000a8


	//----- nvinfo : EIATTR_FRAME_SIZE
	.align		4
.L_16:
        /*000c*/ 	.byte	0x04, 0x11
        /*000e*/ 	.short	(.L_18 - .L_17)
	.align		4
.L_17:
        /*0010*/ 	.word	index@(_ZN7cutlass13device_kernelINS_4gemm6kernel13GemmUniversalIN4cute5tupleIJiiiiEEENS1_10collective13CollectiveMmaINS1_39MainloopSm90TmaGmmaRmemAWarpSpecializedILi7ENS5_IJNS4_1CILi1EEESB_SB_EEENS1_35KernelTmaWarpSpecializedCooperativeEEENS5_IJNSA_ILi128EEESF_NSA_ILi32EEEEEEfNS5_IJSB_llEEEfNS5_IJlSB_lEEENS4_8TiledMMAINS4_8MMA_AtomIJNS4_4SM904GMMA30MMA_64x128x8_F32TF32TF32_RS_TNILNSN_7ScaleInE1ELSP_1EEEEEENS4_6LayoutINS5_IJNSA_ILi2EEESB_SB_EEENS5_IJSB_NSA_ILi0EEESV_EEEEENS5_IJNS4_10UnderscoreESY_SY_EEEEENS4_13SM90_TMA_LOADENS4_14ComposedLayoutINS4_7SwizzleILi1ELi4ELi3EEENS4_18smem_ptr_flag_bitsILi32EEENSS_INS5_IJNSA_ILi8EEES17_EEENS5_IJSB_S17_EEEEEEENS4_9Copy_AtomIJNS4_39AutoVectorizingCopyWithAssumedAlignmentILi128EEEfEEENS4_8identityES11_NS12_INS13_ILi3ELi4ELi3EEES16_NSS_INS5_IJS17_SG_EEENS5_IJSG_SB_EEEEEEEvS1G_EENS_8epilogue10collective6detail29Sm90TmaWarpSpecializedAdapterINS1O_15DefaultEpilogueINS_10tfloat32_tESJ_SJ_NS1N_6thread17LinearCombinationIS1S_Li1EffLNS1T_9ScaleType4KindE0ELNS_15FloatRoundStyleE2ES1S_EENS1_15EpilogueDefaultEEEEEvvEEEEvNT_6ParamsE)
        /*0014*/ 	.word	0x00000000


	//----- nvinfo : EIATTR_MIN_STACK_SIZE
	.align		4
.L_18:
        /*0018*/ 	.byte	0x04, 0x12
        /*001a*/ 	.short	(.L_20 - .L_19)
	.align		4
.L_19:
        /*001c*/ 	.word	index@(_ZN7cutlass13device_kernelINS_4gemm6kernel13GemmUniversalIN4cute5tupleIJiiiiEEENS1_10collective13CollectiveMmaINS1_39MainloopSm90TmaGmmaRmemAWarpSpecializedILi7ENS5_IJNS4_1CILi1EEESB_SB_EEENS1_35KernelTmaWarpSpecializedCooperativeEEENS5_IJNSA_ILi128EEESF_NSA_ILi32EEEEEEfNS5_IJSB_llEEEfNS5_IJlSB_lEEENS4_8TiledMMAINS4_8MMA_AtomIJNS4_4SM904GMMA30MMA_64x128x8_F32TF32TF32_RS_TNILNSN_7ScaleInE1ELSP_1EEEEEENS4_6LayoutINS5_IJNSA_ILi2EEESB_SB_EEENS5_IJSB_NSA_ILi0EEESV_EEEEENS5_IJNS4_10UnderscoreESY_SY_EEEEENS4_13SM90_TMA_LOADENS4_14ComposedLayoutINS4_7SwizzleILi1ELi4ELi3EEENS4_18smem_ptr_flag_bitsILi32EEENSS_INS5_IJNSA_ILi8EEES17_EEENS5_IJSB_S17_EEEEEEENS4_9Copy_AtomIJNS4_39AutoVectorizingCopyWithAssumedAlignmentILi128EEEfEEENS4_8identityES11_NS12_INS13_ILi3ELi4ELi3EEES16_NSS_INS5_IJS17_SG_EEENS5_IJSG_SB_EEEEEEEvS1G_EENS_8epilogue10collective6detail29Sm90TmaWarpSpecializedAdapterINS1O_15DefaultEpilogueINS_10tfloat32_tESJ_SJ_NS1N_6thread17LinearCombinationIS1S_Li1EffLNS1T_9ScaleType4KindE0ELNS_15FloatRoundStyleE2ES1S_EENS1_15EpilogueDefaultEEEEEvvEEEEvNT_6ParamsE)
        /*0020*/ 	.word	0x00000000
.L_20:


//--------------------- .nv.compat                --------------------------
	.section	.nv.compat,"",@"SHT_CUDA_COMPAT_INFO"
	.align	4
        /*0000*/ 	.byte	0x02, 0x09, 0x01, 0x00, 0x02, 0x02, 0x04, 0x00, 0x02, 0x05, 0x05, 0x00, 0x03, 0x07, 0x01, 0x01
        /*0010*/ 	.byte	0x02, 0x03, 0x01, 0x00, 0x02, 0x06, 0x01, 0x00, 0x04, 0x0b, 0x08, 0x00, 0x00, 0x00, 0x00, 0x00
        /*0020*/ 	.byte	0x00, 0x00, 0x00, 0x00


//--------------------- .nv.info._ZN7cutlass13device_kernelINS_4gemm6kernel13GemmUniversalIN4cute5tupleIJiiiiEEENS1_10collective13CollectiveMmaINS1_39MainloopSm90TmaGmmaRmemAWarpSpecializedILi7ENS5_IJNS4_1CILi1EEESB_SB_EEENS1_35KernelTmaWarpSpecializedCooperativeEEENS5_IJNSA_ILi128EEESF_NSA_ILi32EEEEEEfNS5_IJSB_llEEEfNS5_IJlSB_lEEENS4_8TiledMMAINS4_8MMA_AtomIJNS4_4SM904GMMA30MMA_64x128x8_F32TF32TF32_RS_TNILNSN_7ScaleInE1ELSP_1EEEEEENS4_6LayoutINS5_IJNSA_ILi2EEESB_SB_EEENS5_IJSB_NSA_ILi0EEESV_EEEEENS5_IJNS4_10UnderscoreESY_SY_EEEEENS4_13SM90_TMA_LOADENS4_14ComposedLayoutINS4_7SwizzleILi1ELi4ELi3EEENS4_18smem_ptr_flag_bitsILi32EEENSS_INS5_IJNSA_ILi8EEES17_EEENS5_IJSB_S17_EEEEEEENS4_9Copy_AtomIJNS4_39AutoVectorizingCopyWithAssumedAlignmentILi128EEEfEEENS4_8identityES11_NS12_INS13_ILi3ELi4ELi3EEES16_NSS_INS5_IJS17_SG_EEENS5_IJSG_SB_EEEEEEEvS1G_EENS_8epilogue10collective6detail29Sm90TmaWarpSpecializedAdapterINS1O_15DefaultEpilogueINS_10tfloat32_tESJ_SJ_NS1N_6thread17LinearCombinationIS1S_Li1EffLNS1T_9ScaleType4KindE0ELNS_15FloatRoundStyleE2ES1S_EENS1_15EpilogueDefaultEEEEEvvEEEEvNT_6ParamsE --------------------------
	.section	.nv.info._ZN7cutlass13device_kernelINS_4gemm6kernel13GemmUniversalIN4cute5tupleIJiiiiEEENS1_10collective13CollectiveMmaINS1_39MainloopSm90TmaGmmaRmemAWarpSpecializedILi7ENS5_IJNS4_1CILi1EEESB_SB_EEENS1_35KernelTmaWarpSpecializedCooperativeEEENS5_IJNSA_ILi128EEESF_NSA_ILi32EEEEEEfNS5_IJSB_llEEEfNS5_IJlSB_lEEENS4_8TiledMMAINS4_8MMA_AtomIJNS4_4SM904GMMA30MMA_64x128x8_F32TF32TF32_RS_TNILNSN_7ScaleInE1ELSP_1EEEEEENS4_6LayoutINS5_IJNSA_ILi2EEESB_SB_EEENS5_IJSB_NSA_ILi0EEESV_EEEEENS5_IJNS4_10UnderscoreESY_SY_EEEEENS4_13SM90_TMA_LOADENS4_14ComposedLayoutINS4_7SwizzleILi1ELi4ELi3EEENS4_18smem_ptr_flag_bitsILi32EEENSS_INS5_IJNSA_ILi8EEES17_EEENS5_IJSB_S17_EEEEEEENS4_9Copy_AtomIJNS4_39AutoVectorizingCopyWithAssumedAlignmentILi128EEEfEEENS4_8identityES11_NS12_INS13_ILi3ELi4ELi3EEES16_NSS_INS5_IJS17_SG_EEENS5_IJSG_SB_EEEEEEEvS1G_EENS_8epilogue10collective6detail29Sm90TmaWarpSpecializedAdapterINS1O_15DefaultEpilogueINS_10tfloat32_tESJ_SJ_NS1N_6thread17LinearCombinationIS1S_Li1EffLNS1T_9ScaleType4KindE0ELNS_15FloatRoundStyleE2ES1S_EENS1_15EpilogueDefaultEEEEEvvEEEEvNT_6ParamsE,"",@"SHT_CUDA_INFO"
	.sectionflags	@""
	.align	4


	//----- nvinfo : EIATTR_CUDA_API_VERSION
	.align		4
        /*0000*/ 	.byte	0x04, 0x37
        /*0002*/ 	.short	(.L_22 - .L_21)
.L_21:
        /*0004*/ 	.word	0x00000082


	//----- nvinfo : EIATTR_KPARAM_INFO
	.align		4
.L_22:
        /*0008*/ 	.byte	0x04, 0x17
        /*000a*/ 	.short	(.L_24 - .L_23)
.L_23:
        /*000c*/ 	.word	0x00000000
        /*0010*/ 	.short	0x0000
        /*0012*/ 	.short	0x0070
        /*0014*/ 	.byte	0x00, 0xf0, 0x01, 0x10


	//----- nvinfo : EIATTR_SPARSE_MMA_MASK
	.align		4
.L_24:
        /*0018*/ 	.byte	0x03, 0x50
        /*001a*/ 	.short	0x0000


	//----- nvinfo : EIATTR_MAXREG_COUNT
	.align		4
        /*001c*/ 	.byte	0x03, 0x1b
        /*001e*/ 	.short	0x00a8


	//----- nvinfo : EIATTR_NUM_BARRIERS
	.align		4
        /*0020*/ 	.byte	0x02, 0x4c
        /*0022*/ 	.byte	0x01
	.zero		1


	//----- nvinfo : EIATTR_EXTERNS
	.align		4
        /*0024*/ 	.byte	0x04, 0x0f
        /*0026*/ 	.short	(.L_26 - .L_25)


	//   ....[0]....
	.align		4
.L_25:
        /*0028*/ 	.word	index@(__assertfail)


	//----- nvinfo : EIATTR_MERCURY_ISA_VERSION
	.align		4
.L_26:
        /*002c*/ 	.byte	0x03, 0x5f
        /*002e*/ 	.short	0x0101


	//----- nvinfo : EIATTR_INT_WARP_WIDE_INSTR_OFFSETS
	.align		4
        /*0030*/ 	.byte	0x04, 0x31
        /*0032*/ 	.short	(.L_28 - .L_27)


	//   ....[0]....
.L_27:
        /*0034*/ 	.word	0x00000420


	//   ....[1]....
        /*0038*/ 	.word	0x00000450


	//   ....[2]....
        /*003c*/ 	.word	0x00000530


	//----- nvinfo : EIATTR_COOP_GROUP_MASK_REGIDS
	.align		4
.L_28:
        /*0040*/ 	.byte	0x04, 0x29
        /*0042*/ 	.short	(.L_30 - .L_29)


	//   ....[0]....
.L_29:
        /*0044*/ 	.word	0xffffffff


	//   ....[1]....
        /*0048*/ 	.word	0xffffffff


	//   ....[2]....
        /*004c*/ 	.word	0xffffffff


	//   ....[3]....
        /*0050*/ 	.word	0xffffffff


	//   ....[4]....
        /*0054*/ 	.word	0x0500000f


	//----- nvinfo : EIATTR_COOP_GROUP_INSTR_OFFSETS
	.align		4
.L_30:
        /*0058*/ 	.byte	0x04, 0x28
        /*005a*/ 	.short	(.L_32 - .L_31)


	//   ....[0]....
.L_31:
        /*005c*/ 	.word	0x00000060


	//   ....[1]....
        /*0060*/ 	.word	0x00000070


	//   ....[2]....
        /*0064*/ 	.word	0x00000130


	//   ....[3]....
        /*0068*/ 	.word	0x00000320


	//   ....[4]....
        /*006c*/ 	.word	0x00008e90


	//----- nvinfo : EIATTR_REG_RECONFIG
	.align		4
.L_32:
        /*0070*/ 	.byte	0x01, 0x54
	.zero		2


	//----- nvinfo : EIATTR_SYSCALL_OFFSETS
	.align		4
        /*0074*/ 	.byte	0x04, 0x46
        /*0076*/ 	.short	(.L_34 - .L_33)


	//   ....[0]....
.L_33:
        /*0078*/ 	.word	0x000013e0


	//   ....[1]....
        /*007c*/ 	.word	0x00001510


	//   ....[2]....
        /*0080*/ 	.word	0x00001600


	//   ....[3]....
        /*0084*/ 	.word	0x00007930


	//   ....[4]....
        /*0088*/ 	.word	0x00007a60


	//----- nvinfo : EIATTR_MBARRIER_INSTR_OFFSETS
	.align		4
.L_34:
        /*008c*/ 	.byte	0x04, 0x39
        /*008e*/ 	.short	(.L_36 - .L_35)


	//   ....[0]....
.L_35:
        /*0090*/ 	.word	0x00000230
        /*0094*/ 	.word	0x000000ff
        /*0098*/ 	.word	0x00000000
        /*009c*/ 	.short	0x0100
        /*009e*/ 	.byte	0x08
	.zero		1


	//   ....[1]....
        /*00a0*/ 	.word	0x00000240
        /*00a4*/ 	.word	0x000000ff
        /*00a8*/ 	.word	0x00000038
        /*00ac*/ 	.short	0x0100
        /*00ae*/ 	.byte	0x08
	.zero		1


	//   ....[2]....
        /*00b0*/ 	.word	0x00000250
        /*00b4*/ 	.word	0x000000ff
        /*00b8*/ 	.word	0x00000008
        /*00bc*/ 	.short	0x0100
        /*00be*/ 	.byte	0x08
	.zero		1


	//   ....[3]....
        /*00c0*/ 	.word	0x00000260
        /*00c4*/ 	.word	0x000000ff
        /*00c8*/ 	.word	0x00000040
        /*00cc*/ 	.short	0x0100
        /*00ce*/ 	.byte	0x08
	.zero		1


	//   ....[4]....
        /*00d0*/ 	.word	0x00000270
        /*00d4*/ 	.word	0x000000ff
        /*00d8*/ 	.word	0x00000010
        /*00dc*/ 	.short	0x0100
        /*00de*/ 	.byte	0x08
	.zero		1


	//   ....[5]....
        /*00e0*/ 	.word	0x00000280
        /*00e4*/ 	.word	0x000000ff
        /*00e8*/ 	.word	0x00000048
        /*00ec*/ 	.short	0x0100
        /*00ee*/ 	.byte	0x08
	.zero		1


	//   ....[6]....
        /*00f0*/ 	.word	0x00000290
        /*00f4*/ 	.word	0x000000ff
        /*00f8*/ 	.word	0x00000018
        /*00fc*/ 	.short	0x0100
        /*00fe*/ 	.byte	0x08
	.zero		1


	//   ....[7]....
        /*0100*/ 	.word	0x000002a0
        /*0104*/ 	.word	0x000000ff
        /*0108*/ 	.word	0x00000050
        /*010c*/ 	.short	0x0100
        /*010e*/ 	.byte	0x08
	.zero		1


	//   ....[8]....
        /*0110*/ 	.word	0x000002b0
        /*0114*/ 	.word	0x000000ff
        /*0118*/ 	.word	0x00000020
        /*011c*/ 	.short	0x0100
        /*011e*/ 	.byte	0x08
	.zero		1


	//   ....[9]....
        /*0120*/ 	.word	0x000002c0
        /*0124*/ 	.word	0x000000ff
        /*0128*/ 	.word	0x00000058
        /*012c*/ 	.short	0x0100
        /*012e*/ 	.byte	0x08
	.zero		1


	//   ....[10]....
        /*0130*/ 	.word	0x000002d0
        /*0134*/ 	.word	0x000000ff
        /*0138*/ 	.word	0x00000028
        /*013c*/ 	.short	0x0100
        /*013e*/ 	.byte	0x08
	.zero		1


	//   ....[11]....
        /*0140*/ 	.word	0x000002e0
        /*0144*/ 	.word	0x000000ff
        /*0148*/ 	.word	0x00000060
        /*014c*/ 	.short	0x0100
        /*014e*/ 	.byte	0x08
	.zero		1


	//   ....[12]....
        /*0150*/ 	.word	0x000002f0
        /*0154*/ 	.word	0x000000ff
        /*0158*/ 	.word	0x00000030
        /*015c*/ 	.short	0x0100
        /*015e*/ 	.byte	0x08
	.zero		1


	//   ....[13]....
        /*0160*/ 	.word	0x00000300
        /*0164*/ 	.word	0x000000ff
        /*0168*/ 	.word	0x00000068
        /*016c*/ 	.short	0x0100
        /*016e*/ 	.byte	0x08
	.zero		1


	//   ....[14]....
        /*0170*/ 	.word	0x000005b0
        /*0174*/ 	.word	0x000000ff
        /*0178*/ 	.word	0x00000080
        /*017c*/ 	.short	0x0100
        /*017e*/ 	.byte	0x08
	.zero		1


	//   ....[15]....
        /*0180*/ 	.word	0x00000630
        /*0184*/ 	.word	0x000000ff
        /*0188*/ 	.word	0x00000088
        /*018c*/ 	.short	0x0100
        /*018e*/ 	.byte	0x08
	.zero		1


	//   ....[16]....
        /*0190*/ 	.word	0x000016a0
        /*0194*/ 	.word	0x00000003
        /*0198*/ 	.word	0x00000000
        /*019c*/ 	.short	0x010a
        /*019e*/ 	.byte	0x3f
	.zero		1


	//   ....[17]....
        /*01a0*/ 	.word	0x000016e0
        /*01a4*/ 	.word	0x00000003
        /*01a8*/ 	.word	0x00000000
        /*01ac*/ 	.short	0x010a
        /*01ae*/ 	.byte	0x3f
	.zero		1


	//   ....[18]....
        /*01b0*/ 	.word	0x00001820
        /*01b4*/ 	.word	0x00000003
        /*01b8*/ 	.word	0x00000000
        /*01bc*/ 	.short	0x010a
        /*01be*/ 	.byte	0x3f
	.zero		1


	//   ....[19]....
        /*01c0*/ 	.word	0x00001ba0
        /*01c4*/ 	.word	0x00000003
        /*01c8*/ 	.word	0x00000000
        /*01cc*/ 	.short	0x010a
        /*01ce*/ 	.byte	0x3f
	.zero		1


	//   ....[20]....
        /*01d0*/ 	.word	0x00001e60
        /*01d4*/ 	.word	0x00000007
        /*01d8*/ 	.word	0x00000000
        /*01dc*/ 	.short	0x010a
        /*01de*/ 	.byte	0x3f
	.zero		1


	//   ....[21]....
        /*01e0*/ 	.word	0x00002000
        /*01e4*/ 	.word	0x000000ff
        /*01e8*/ 	.word	0x00000000
        /*01ec*/ 	.short	0x0101
        /*01ee*/ 	.byte	0x05
	.zero		1


	//   ....[22]....
        /*01f0*/ 	.word	0x000021a0
        /*01f4*/ 	.word	0x00000007
        /*01f8*/ 	.word	0x00000000
        /*01fc*/ 	.short	0x010a
        /*01fe*/ 	.byte	0x3f
	.zero		1


	//   ....[23]....
        /*0200*/ 	.word	0x000024e0
        /*0204*/ 	.word	0x000000ff
        /*0208*/ 	.word	0x00000000
        /*020c*/ 	.short	0x0101
        /*020e*/ 	.byte	0x04
	.zero		1


	//   ....[24]....
        /*0210*/ 	.word	0x00002720
        /*0214*/ 	.word	0x000000ff
        /*0218*/ 	.word	0x00000000
        /*021c*/ 	.short	0x0101
        /*021e*/ 	.byte	0x04
	.zero		1


	//   ....[25]....
        /*0220*/ 	.word	0x00007c10
        /*0224*/ 	.word	0x00000004
        /*0228*/ 	.word	0x00000038
        /*022c*/ 	.short	0x010a
        /*022e*/ 	.byte	0x3f
	.zero		1


	//   ....[26]....
        /*0230*/ 	.word	0x00008390
        /*0234*/ 	.word	0x00000006
        /*0238*/ 	.word	0x00000088
        /*023c*/ 	.short	0x0101
        /*023e*/ 	.byte	0x3f
	.zero		1


	//   ....[27]....
        /*0240*/ 	.word	0x00008a90
        /*0244*/ 	.word	0x00000005
        /*0248*/ 	.word	0x00000000
        /*024c*/ 	.short	0x010a
        /*024e*/ 	.byte	0x3f
	.zero		1


	//   ....[28]....
        /*0250*/ 	.word	0x00008b10
        /*0254*/ 	.word	0x00000007
        /*0258*/ 	.word	0x00000000
        /*025c*/ 	.short	0x010a
        /*025e*/ 	.byte	0x3f
	.zero		1


	//   ....[29]....
        /*0260*/ 	.word	0x00008ba0
        /*0264*/ 	.word	0x00000006
        /*0268*/ 	.word	0x00000000
        /*026c*/ 	.short	0x010a
        /*026e*/ 	.byte	0x3f
	.zero		1


	//   ....[30]....
        /*0270*/ 	.word	0x00008c30
        /*0274*/ 	.word	0x00000009
        /*0278*/ 	.word	0x00000000
        /*027c*/ 	.short	0x010a
        /*027e*/ 	.byte	0x3f
	.zero		1


	//   ....[31]....
        /*0280*/ 	.word	0x00008cc0
        /*0284*/ 	.word	0x00000008
        /*0288*/ 	.word	0x00000000
        /*028c*/ 	.short	0x010a
        /*028e*/ 	.byte	0x3f
	.zero		1


	//   ....[32]....
        /*0290*/ 	.word	0x00008d50
        /*0294*/ 	.word	0x0000000b
        /*0298*/ 	.word	0x00000000
        /*029c*/ 	.short	0x010a
        /*029e*/ 	.byte	0x3f
	.zero		1


	//   ....[33]....
        /*02a0*/ 	.word	0x00008de0
        /*02a4*/ 	.word	0x00000003
        /*02a8*/ 	.word	0x00000000
        /*02ac*/ 	.short	0x010a
        /*02ae*/ 	.byte	0x3f
	.zero		1


	//   ....[34]....
        /*02b0*/ 	.word	0x00008ec0
        /*02b4*/ 	.word	0x00000003
        /*02b8*/ 	.word	0x00000000
        /*02bc*/ 	.short	0x010a
        /*02be*/ 	.byte	0x3f
	.zero		1


	//   ....[35]....
        /*02c0*/ 	.word	0x00008f10
        /*02c4*/ 	.word	0x00000003
        /*02c8*/ 	.word	0x00000000
        /*02cc*/ 	.short	0x010a
        /*02ce*/ 	.byte	0x3f
	.zero		1


	//   ....[36]....
        /*02d0*/ 	.word	0x00008f60
        /*02d4*/ 	.word	0x00000007
        /*02d8*/ 	.word	0x00000000
        /*02dc*/ 	.short	0x010a
        /*02de*/ 	.byte	0x3f
	.zero		1


	//   ....[37]....
        /*02e0*/ 	.word	0x00009030
        /*02e4*/ 	.word	0x00000004
        /*02e8*/ 	.word	0x00000038
        /*02ec*/ 	.short	0x010a
        /*02ee*/ 	.byte	0x3f
	.zero		1


	//   ....[38]....
        /*02f0*/ 	.word	0x00009100
        /*02f4*/ 	.word	0x00000005
        /*02f8*/ 	.word	0x00000000
        /*02fc*/ 	.short	0x010a
        /*02fe*/ 	.byte	0x3f
	.zero		1


	//   ....[39]....
        /*0300*/ 	.word	0x00009150
        /*0304*/ 	.word	0x00000007
        /*0308*/ 	.word	0x00000000
        /*030c*/ 	.short	0x010a
        /*030e*/ 	.byte	0x3f
	.zero		1


	//   ....[40]....
        /*0310*/ 	.word	0x000091a0
        /*0314*/ 	.word	0x00000006
        /*0318*/ 	.word	0x00000000
        /*031c*/ 	.short	0x010a
        /*031e*/ 	.byte	0x3f
	.zero		1


	//   ....[41]....
        /*0320*/ 	.word	0x000091f0
        /*0324*/ 	.word	0x00000009
        /*0328*/ 	.word	0x00000000
        /*032c*/ 	.short	0x010a
        /*032e*/ 	.byte	0x3f
	.zero		1


	//   ....[42]....
        /*0330*/ 	.word	0x00009240
        /*0334*/ 	.word	0x00000008
        /*0338*/ 	.word	0x00000000
        /*033c*/ 	.short	0x010a
        /*033e*/ 	.byte	0x3f
	.zero		1


	//   ....[43]....
        /*0340*/ 	.word	0x00009290
        /*0344*/ 	.word	0x0000000b
        /*0348*/ 	.word	0x00000000
        /*034c*/ 	.short	0x010a
        /*034e*/ 	.byte	0x3f
	.zero		1


	//----- nvinfo : EIATTR_NUM_MBARRIERS
	.align		4
.L_36:
        /*0350*/ 	.byte	0x03, 0x38
        /*0352*/ 	.short	0x0010


	//----- nvinfo : EIATTR_EXIT_INSTR_OFFSETS
	.align		4
        /*0354*/ 	.byte	0x04, 0x1c
        /*0356*/ 	.short	(.L_38 - .L_37)


	//   ....[0]....
.L_37:
        /*0358*/ 	.word	0x000006d0


	//   ....[1]....
        /*035c*/ 	.word	0x00000f90


	//   ....[2]....
        /*0360*/ 	.word	0x00006f70


	//   ....[3]....
        /*0364*/ 	.word	0x00007590


	//   ....[4]....
        /*0368*/ 	.word	0x00008e30


	//----- nvinfo : EIATTR_MAX_THREADS
	.align		4
.L_38:
        /*036c*/ 	.byte	0x04, 0x05
        /*036e*/ 	.short	(.L_40 - .L_39)
.L_39:
        /*0370*/ 	.word	0x00000180
        /*0374*/ 	.word	0x00000001
        /*0378*/ 	.word	0x00000001


	//----- nvinfo : EIATTR_CRS_STACK_SIZE
	.align		4
.L_40:
        /*037c*/ 	.byte	0x04, 0x1e
        /*037e*/ 	.short	(.L_42 - .L_41)
.L_41:
        /*0380*/ 	.word	0x00000000


	//----- nvinfo : EIATTR_CBANK_PARAM_SIZE
	.align		4
.L_42:
        /*0384*/ 	.byte	0x03, 0x19
        /*0386*/ 	.short	0x0470


	//----- nvinfo : EIATTR_PARAM_CBANK
	.align		4
        /*0388*/ 	.byte	0x04, 0x0a
        /*038a*/ 	.short	(.L_44 - .L_43)
	.align		4
.L_43:
        /*038c*/ 	.word	index@(.nv.constant0._ZN7cutlass13device_kernelINS_4gemm6kernel13GemmUniversalIN4cute5tupleIJiiiiEEENS1_10collective13CollectiveMmaINS1_39MainloopSm90TmaGmmaRmemAWarpSpecializedILi7ENS5_IJNS4_1CILi1EEESB_SB_EEENS1_35KernelTmaWarpSpecializedCooperativeEEENS5_IJNSA_ILi128EEESF_NSA_ILi32EEEEEEfNS5_IJSB_llEEEfNS5_IJlSB_lEEENS4_8TiledMMAINS4_8MMA_AtomIJNS4_4SM904GMMA30MMA_64x128x8_F32TF32TF32_RS_TNILNSN_7ScaleInE1ELSP_1EEEEEENS4_6LayoutINS5_IJNSA_ILi2EEESB_SB_EEENS5_IJSB_NSA_ILi0EEESV_EEEEENS5_IJNS4_10UnderscoreESY_SY_EEEEENS4_13SM90_TMA_LOADENS4_14ComposedLayoutINS4_7SwizzleILi1ELi4ELi3EEENS4_18smem_ptr_flag_bitsILi32EEENSS_INS5_IJNSA_ILi8EEES17_EEENS5_IJSB_S17_EEEEEEENS4_9Copy_AtomIJNS4_39AutoVectorizingCopyWithAssumedAlignmentILi128EEEfEEENS4_8identityES11_NS12_INS13_ILi3ELi4ELi3EEES16_NSS_INS5_IJS17_SG_EEENS5_IJSG_SB_EEEEEEEvS1G_EENS_8epilogue10collective6detail29Sm90TmaWarpSpecializedAdapterINS1O_15DefaultEpilogueINS_10tfloat32_tESJ_SJ_NS1N_6thread17LinearCombinationIS1S_Li1EffLNS1T_9ScaleType4KindE0ELNS_15FloatRoundStyleE2ES1S_EENS1_15EpilogueDefaultEEEEEvvEEEEvNT_6ParamsE)
        /*0390*/ 	.short	0x0210
        /*0392*/ 	.short	0x0470


	//----- nvinfo : EIATTR_SW_WAR
	.align		4
.L_44:
        /*0394*/ 	.byte	0x04, 0x36
        /*0396*/ 	.short	(.L_46 - .L_45)
.L_45:
        /*0398*/ 	.word	0x00000008
.L_46:


//--------------------- .nv.callgraph             --------------------------
	.section	.nv.callgraph,"",@"SHT_CUDA_CALLGRAPH"
	.align	4
	.sectionentsize	8
	.align		4
        /*0000*/ 	.word	0x00000000
	.align		4
        /*0004*/ 	.word	0xffffffff
	.align		4
        /*0008*/ 	.word	index@(_ZN7cutlass13device_kernelINS_4gemm6kernel13GemmUniversalIN4cute5tupleIJiiiiEEENS1_10collective13CollectiveMmaINS1_39MainloopSm90TmaGmmaRmemAWarpSpecializedILi7ENS5_IJNS4_1CILi1EEESB_SB_EEENS1_35KernelTmaWarpSpecializedCooperativeEEENS5_IJNSA_ILi128EEESF_NSA_ILi32EEEEEEfNS5_IJSB_llEEEfNS5_IJlSB_lEEENS4_8TiledMMAINS4_8MMA_AtomIJNS4_4SM904GMMA30MMA_64x128x8_F32TF32TF32_RS_TNILNSN_7ScaleInE1ELSP_1EEEEEENS4_6LayoutINS5_IJNSA_ILi2EEESB_SB_EEENS5_IJSB_NSA_ILi0EEESV_EEEEENS5_IJNS4_10UnderscoreESY_SY_EEEEENS4_13SM90_TMA_LOADENS4_14ComposedLayoutINS4_7SwizzleILi1ELi4ELi3EEENS4_18smem_ptr_flag_bitsILi32EEENSS_INS5_IJNSA_ILi8EEES17_EEENS5_IJSB_S17_EEEEEEENS4_9Copy_AtomIJNS4_39AutoVectorizingCopyWithAssumedAlignmentILi128EEEfEEENS4_8identityES11_NS12_INS13_ILi3ELi4ELi3EEES16_NSS_INS5_IJS17_SG_EEENS5_IJSG_SB_EEEEEEEvS1G_EENS_8epilogue10collective6detail29Sm90TmaWarpSpecializedAdapterINS1O_15DefaultEpilogueINS_10tfloat32_tESJ_SJ_NS1N_6thread17LinearCombinationIS1S_Li1EffLNS1T_9ScaleType4KindE0ELNS_15FloatRoundStyleE2ES1S_EENS1_15EpilogueDefaultEEEEEvvEEEEvNT_6ParamsE)
	.align		4
        /*000c*/ 	.word	index@(__assertfail)
	.align		4
        /*0010*/ 	.word	0x00000000
	.align		4
        /*0014*/ 	.word	0xfffffffe
	.align		4
        /*0018*/ 	.word	0x00000000
	.align		4
        /*001c*/ 	.word	0xfffffffd
	.align		4
        /*0020*/ 	.word	0x00000000
	.align		4
        /*0024*/ 	.word	0xfffffffc


//--------------------- .nv.constant4             --------------------------
	.section	.nv.constant4,"a",@progbits
	.align	8
	.align		8
.nv.constant4:
        /*0000*/ 	.dword	__assertfail
	.align		8
        /*0008*/ 	.dword	__unnamed_1
	.align		8
        /*0010*/ 	.dword	__unnamed_2
	.align		8
        /*0018*/ 	.dword	_ZN39_INTERNAL_e6e55b71_4_k_cu_ad1a0f71_30604cuda3std3__45__cpo5beginE
	.align		8
        /*0020*/ 	.dword	_ZN39_INTERNAL_e6e55b71_4_k_cu_ad1a0f71_30604cuda3std3__45__cpo3endE
	.align		8
        /*0028*/ 	.dword	_ZN39_INTERNAL_e6e55b71_4_k_cu_ad1a0f71_30604cuda3std3__45__cpo6cbeginE
	.align		8
        /*0030*/ 	.dword	_ZN39_INTERNAL_e6e55b71_4_k_cu_ad1a0f71_30604cuda3std3__45__cpo4cendE
	.align		8
        /*0038*/ 	.dword	_ZN39_INTERNAL_e6e55b71_4_k_cu_ad1a0f71_30604cuda3std3__441_GLOBAL__N__e6e55b71_4_k_cu_ad1a0f71_30606ignoreE
	.align		8
        /*0040*/ 	.dword	_ZN39_INTERNAL_e6e55b71_4_k_cu_ad1a0f71_30604cuda3std3__419piecewise_constructE
	.align		8
        /*0048*/ 	.dword	_ZN39_INTERNAL_e6e55b71_4_k_cu_ad1a0f71_30604cuda3std3__48in_placeE
	.align		8
        /*0050*/ 	.dword	_ZN39_INTERNAL_e6e55b71_4_k_cu_ad1a0f71_30604cuda3std6ranges3__45__cpo4swapE
	.align		8
        /*0058*/ 	.dword	_ZN39_INTERNAL_e6e55b71_4_k_cu_ad1a0f71_30604cuda3std6ranges3__45__cpo9iter_moveE
	.align		8
        /*0060*/ 	.dword	_ZN39_INTERNAL_e6e55b71_4_k_cu_ad1a0f71_30604cute7productE
	.align		8
        /*0068*/ 	.dword	_ZN39_INTERNAL_e6e55b71_4_k_cu_ad1a0f71_30604cute1_E
	.align		8
        /*0070*/ 	.dword	$str$24
	.align		8
        /*0078*/ 	.dword	$str$25


//--------------------- .text._ZN7cutlass13device_kernelINS_4gemm6kernel13GemmUniversalIN4cute5tupleIJiiiiEEENS1_10collective13CollectiveMmaINS1_39MainloopSm90TmaGmmaRmemAWarpSpecializedILi7ENS5_IJNS4_1CILi1EEESB_SB_EEENS1_35KernelTmaWarpSpecializedCooperativeEEENS5_IJNSA_ILi128EEESF_NSA_ILi32EEEEEEfNS5_IJSB_llEEEfNS5_IJlSB_lEEENS4_8TiledMMAINS4_8MMA_AtomIJNS4_4SM904GMMA30MMA_64x128x8_F32TF32TF32_RS_TNILNSN_7ScaleInE1ELSP_1EEEEEENS4_6LayoutINS5_IJNSA_ILi2EEESB_SB_EEENS5_IJSB_NSA_ILi0EEESV_EEEEENS5_IJNS4_10UnderscoreESY_SY_EEEEENS4_13SM90_TMA_LOADENS4_14ComposedLayoutINS4_7SwizzleILi1ELi4ELi3EEENS4_18smem_ptr_flag_bitsILi32EEENSS_INS5_IJNSA_ILi8EEES17_EEENS5_IJSB_S17_EEEEEEENS4_9Copy_AtomIJNS4_39AutoVectorizingCopyWithAssumedAlignmentILi128EEEfEEENS4_8identityES11_NS12_INS13_ILi3ELi4ELi3EEES16_NSS_INS5_IJS17_SG_EEENS5_IJSG_SB_EEEEEEEvS1G_EENS_8epilogue10collective6detail29Sm90TmaWarpSpecializedAdapterINS1O_15DefaultEpilogueINS_10tfloat32_tESJ_SJ_NS1N_6thread17LinearCombinationIS1S_Li1EffLNS1T_9ScaleType4KindE0ELNS_15FloatRoundStyleE2ES1S_EENS1_15EpilogueDefaultEEEEEvvEEEEvNT_6ParamsE --------------------------
	.section	.text._ZN7cutlass13device_kernelINS_4gemm6kernel13GemmUniversalIN4cute5tupleIJiiiiEEENS1_10collective13CollectiveMmaINS1_39MainloopSm90TmaGmmaRmemAWarpSpecializedILi7ENS5_IJNS4_1CILi1EEESB_SB_EEENS1_35KernelTmaWarpSpecializedCooperativeEEENS5_IJNSA_ILi128EEESF_NSA_ILi32EEEEEEfNS5_IJSB_llEEEfNS5_IJlSB_lEEENS4_8TiledMMAINS4_8MMA_AtomIJNS4_4SM904GMMA30MMA_64x128x8_F32TF32TF32_RS_TNILNSN_7ScaleInE1ELSP_1EEEEEENS4_6LayoutINS5_IJNSA_ILi2EEESB_SB_EEENS5_IJSB_NSA_ILi0EEESV_EEEEENS5_IJNS4_10UnderscoreESY_SY_EEEEENS4_13SM90_TMA_LOADENS4_14ComposedLayoutINS4_7SwizzleILi1ELi4ELi3EEENS4_18smem_ptr_flag_bitsILi32EEENSS_INS5_IJNSA_ILi8EEES17_EEENS5_IJSB_S17_EEEEEEENS4_9Copy_AtomIJNS4_39AutoVectorizingCopyWithAssumedAlignmentILi128EEEfEEENS4_8identityES11_NS12_INS13_ILi3ELi4ELi3EEES16_NSS_INS5_IJS17_SG_EEENS5_IJSG_SB_EEEEEEEvS1G_EENS_8epilogue10collective6detail29Sm90TmaWarpSpecializedAdapterINS1O_15DefaultEpilogueINS_10tfloat32_tESJ_SJ_NS1N_6thread17LinearCombinationIS1S_Li1EffLNS1T_9ScaleType4KindE0ELNS_15FloatRoundStyleE2ES1S_EENS1_15EpilogueDefaultEEEEEvvEEEEvNT_6ParamsE,"ax",@progbits
	.align	128
.text._ZN7cutlass13device_kernelINS_4gemm6kernel13GemmUniversalIN4cute5tupleIJiiiiEEENS1_10collective13CollectiveMmaINS1_39MainloopSm90TmaGmmaRmemAWarpSpecializedILi7ENS5_IJNS4_1CILi1EEESB_SB_EEENS1_35KernelTmaWarpSpecializedCooperativeEEENS5_IJNSA_ILi128EEESF_NSA_ILi32EEEEEEfNS5_IJSB_llEEEfNS5_IJlSB_lEEENS4_8TiledMMAINS4_8MMA_AtomIJNS4_4SM904GMMA30MMA_64x128x8_F32TF32TF32_RS_TNILNSN_7ScaleInE1ELSP_1EEEEEENS4_6LayoutINS5_IJNSA_ILi2EEESB_SB_EEENS5_IJSB_NSA_ILi0EEESV_EEEEENS5_IJNS4_10UnderscoreESY_SY_EEEEENS4_13SM90_TMA_LOADENS4_14ComposedLayoutINS4_7SwizzleILi1ELi4ELi3EEENS4_18smem_ptr_flag_bitsILi32EEENSS_INS5_IJNSA_ILi8EEES17_EEENS5_IJSB_S17_EEEEEEENS4_9Copy_AtomIJNS4_39AutoVectorizingCopyWithAssumedAlignmentILi128EEEfEEENS4_8identityES11_NS12_INS13_ILi3ELi4ELi3EEES16_NSS_INS5_IJS17_SG_EEENS5_IJSG_SB_EEEEEEEvS1G_EENS_8epilogue10collective6detail29Sm90TmaWarpSpecializedAdapterINS1O_15DefaultEpilogueINS_10tfloat32_tESJ_SJ_NS1N_6thread17LinearCombinationIS1S_Li1EffLNS1T_9ScaleType4KindE0ELNS_15FloatRoundStyleE2ES1S_EENS1_15EpilogueDefaultEEEEEvvEEEEvNT_6ParamsE:
        .type           _ZN7cutlass13device_kernelINS_4gemm6kernel13GemmUniversalIN4cute5tupleIJiiiiEEENS1_10collective13CollectiveMmaINS1_39MainloopSm90TmaGmmaRmemAWarpSpecializedILi7ENS5_IJNS4_1CILi1EEESB_SB_EEENS1_35KernelTmaWarpSpecializedCooperativeEEENS5_IJNSA_ILi128EEESF_NSA_ILi32EEEEEEfNS5_IJSB_llEEEfNS5_IJlSB_lEEENS4_8TiledMMAINS4_8MMA_AtomIJNS4_4SM904GMMA30MMA_64x128x8_F32TF32TF32_RS_TNILNSN_7ScaleInE1ELSP_1EEEEEENS4_6LayoutINS5_IJNSA_ILi2EEESB_SB_EEENS5_IJSB_NSA_ILi0EEESV_EEEEENS5_IJNS4_10UnderscoreESY_SY_EEEEENS4_13SM90_TMA_LOADENS4_14ComposedLayoutINS4_7SwizzleILi1ELi4ELi3EEENS4_18smem_ptr_flag_bitsILi32EEENSS_INS5_IJNSA_ILi8EEES17_EEENS5_IJSB_S17_EEEEEEENS4_9Copy_AtomIJNS4_39AutoVectorizingCopyWithAssumedAlignmentILi128EEEfEEENS4_8identityES11_NS12_INS13_ILi3ELi4ELi3EEES16_NSS_INS5_IJS17_SG_EEENS5_IJSG_SB_EEEEEEEvS1G_EENS_8epilogue10collective6detail29Sm90TmaWarpSpecializedAdapterINS1O_15DefaultEpilogueINS_10tfloat32_tESJ_SJ_NS1N_6thread17LinearCombinationIS1S_Li1EffLNS1T_9ScaleType4KindE0ELNS_15FloatRoundStyleE2ES1S_EENS1_15EpilogueDefaultEEEEEvvEEEEvNT_6ParamsE,@function
        .size           _ZN7cutlass13device_kernelINS_4gemm6kernel13GemmUniversalIN4cute5tupleIJiiiiEEENS1_10collective13CollectiveMmaINS1_39MainloopSm90TmaGmmaRmemAWarpSpecializedILi7ENS5_IJNS4_1CILi1EEESB_SB_EEENS1_35KernelTmaWarpSpecializedCooperativeEEENS5_IJNSA_ILi128EEESF_NSA_ILi32EEEEEEfNS5_IJSB_llEEEfNS5_IJlSB_lEEENS4_8TiledMMAINS4_8MMA_AtomIJNS4_4SM904GMMA30MMA_64x128x8_F32TF32TF32_RS_TNILNSN_7ScaleInE1ELSP_1EEEEEENS4_6LayoutINS5_IJNSA_ILi2EEESB_SB_EEENS5_IJSB_NSA_ILi0EEESV_EEEEENS5_IJNS4_10UnderscoreESY_SY_EEEEENS4_13SM90_TMA_LOADENS4_14ComposedLayoutINS4_7SwizzleILi1ELi4ELi3EEENS4_18smem_ptr_flag_bitsILi32EEENSS_INS5_IJNSA_ILi8EEES17_EEENS5_IJSB_S17_EEEEEEENS4_9Copy_AtomIJNS4_39AutoVectorizingCopyWithAssumedAlignmentILi128EEEfEEENS4_8identityES11_NS12_INS13_ILi3ELi4ELi3EEES16_NSS_INS5_IJS17_SG_EEENS5_IJSG_SB_EEEEEEEvS1G_EENS_8epilogue10collective6detail29Sm90TmaWarpSpecializedAdapterINS1O_15DefaultEpilogueINS_10tfloat32_tESJ_SJ_NS1N_6thread17LinearCombinationIS1S_Li1EffLNS1T_9ScaleType4KindE0ELNS_15FloatRoundStyleE2ES1S_EENS1_15EpilogueDefaultEEEEEvvEEEEvNT_6ParamsE,(.L_x_215 - _ZN7cutlass13device_kernelINS_4gemm6kernel13GemmUniversalIN4cute5tupleIJiiiiEEENS1_10collective13CollectiveMmaINS1_39MainloopSm90TmaGmmaRmemAWarpSpecializedILi7ENS5_IJNS4_1CILi1EEESB_SB_EEENS1_35KernelTmaWarpSpecializedCooperativeEEENS5_IJNSA_ILi128EEESF_NSA_ILi32EEEEEEfNS5_IJSB_llEEEfNS5_IJlSB_lEEENS4_8TiledMMAINS4_8MMA_AtomIJNS4_4SM904GMMA30MMA_64x128x8_F32TF32TF32_RS_TNILNSN_7ScaleInE1ELSP_1EEEEEENS4_6LayoutINS5_IJNSA_ILi2EEESB_SB_EEENS5_IJSB_NSA_ILi0EEESV_EEEEENS5_IJNS4_10UnderscoreESY_SY_EEEEENS4_13SM90_TMA_LOADENS4_14ComposedLayoutINS4_7SwizzleILi1ELi4ELi3EEENS4_18smem_ptr_flag_bitsILi32EEENSS_INS5_IJNSA_ILi8EEES17_EEENS5_IJSB_S17_EEEEEEENS4_9Copy_AtomIJNS4_39AutoVectorizingCopyWithAssumedAlignmentILi128EEEfEEENS4_8identityES11_NS12_INS13_ILi3ELi4ELi3EEES16_NSS_INS5_IJS17_SG_EEENS5_IJSG_SB_EEEEEEEvS1G_EENS_8epilogue10collective6detail29Sm90TmaWarpSpecializedAdapterINS1O_15DefaultEpilogueINS_10tfloat32_tESJ_SJ_NS1N_6thread17LinearCombinationIS1S_Li1EffLNS1T_9ScaleType4KindE0ELNS_15FloatRoundStyleE2ES1S_EENS1_15EpilogueDefaultEEEEEvvEEEEvNT_6ParamsE)
        .other          _ZN7cutlass13device_kernelINS_4gemm6kernel13GemmUniversalIN4cute5tupleIJiiiiEEENS1_10collective13CollectiveMmaINS1_39MainloopSm90TmaGmmaRmemAWarpSpecializedILi7ENS5_IJNS4_1CILi1EEESB_SB_EEENS1_35KernelTmaWarpSpecializedCooperativeEEENS5_IJNSA_ILi128EEESF_NSA_ILi32EEEEEEfNS5_IJSB_llEEEfNS5_IJlSB_lEEENS4_8TiledMMAINS4_8MMA_AtomIJNS4_4SM904GMMA30MMA_64x128x8_F32TF32TF32_RS_TNILNSN_7ScaleInE1ELSP_1EEEEEENS4_6LayoutINS5_IJNSA_ILi2EEESB_SB_EEENS5_IJSB_NSA_ILi0EEESV_EEEEENS5_IJNS4_10UnderscoreESY_SY_EEEEENS4_13SM90_TMA_LOADENS4_14ComposedLayoutINS4_7SwizzleILi1ELi4ELi3EEENS4_18smem_ptr_flag_bitsILi32EEENSS_INS5_IJNSA_ILi8EEES17_EEENS5_IJSB_S17_EEEEEEENS4_9Copy_AtomIJNS4_39AutoVectorizingCopyWithAssumedAlignmentILi128EEEfEEENS4_8identityES11_NS12_INS13_ILi3ELi4ELi3EEES16_NSS_INS5_IJS17_SG_EEENS5_IJSG_SB_EEEEEEEvS1G_EENS_8epilogue10collective6detail29Sm90TmaWarpSpecializedAdapterINS1O_15DefaultEpilogueINS_10tfloat32_tESJ_SJ_NS1N_6thread17LinearCombinationIS1S_Li1EffLNS1T_9ScaleType4KindE0ELNS_15FloatRoundStyleE2ES1S_EENS1_15EpilogueDefaultEEEEEvvEEEEvNT_6ParamsE,@"STO_CUDA_ENTRY STV_DEFAULT"
_ZN7cutlass13device_kernelINS_4gemm6kernel13GemmUniversalIN4cute5tupleIJiiiiEEENS1_10collective13CollectiveMmaINS1_39MainloopSm90TmaGmmaRmemAWarpSpecializedILi7ENS5_IJNS4_1CILi1EEESB_SB_EEENS1_35KernelTmaWarpSpecializedCooperativeEEENS5_IJNSA_ILi128EEESF_NSA_ILi32EEEEEEfNS5_IJSB_llEEEfNS5_IJlSB_lEEENS4_8TiledMMAINS4_8MMA_AtomIJNS4_4SM904GMMA30MMA_64x128x8_F32TF32TF32_RS_TNILNSN_7ScaleInE1ELSP_1EEEEEENS4_6LayoutINS5_IJNSA_ILi2EEESB_SB_EEENS5_IJSB_NSA_ILi0EEESV_EEEEENS5_IJNS4_10UnderscoreESY_SY_EEEEENS4_13SM90_TMA_LOADENS4_14ComposedLayoutINS4_7SwizzleILi1ELi4ELi3EEENS4_18smem_ptr_flag_bitsILi32EEENSS_INS5_IJNSA_ILi8EEES17_EEENS5_IJSB_S17_EEEEEEENS4_9Copy_AtomIJNS4_39AutoVectorizingCopyWithAssumedAlignmentILi128EEEfEEENS4_8identityES11_NS12_INS13_ILi3ELi4ELi3EEES16_NSS_INS5_IJS17_SG_EEENS5_IJSG_SB_EEEEEEEvS1G_EENS_8epilogue10collective6detail29Sm90TmaWarpSpecializedAdapterINS1O_15DefaultEpilogueINS_10tfloat32_tESJ_SJ_NS1N_6thread17LinearCombinationIS1S_Li1EffLNS1T_9ScaleType4KindE0ELNS_15FloatRoundStyleE2ES1S_EENS1_15EpilogueDefaultEEEEEvvEEEEvNT_6ParamsE:
[----:B------:R-:W0:Y:S01]  /*0000*/  LDC R1, c[0x0][0x28] ;  /* 0x00000a00ff017b82 */ /* 0x000e220000000800 */
[----:B------:R-:W1:Y:S01]  /*0010*/  S2R R0, SR_TID.X ;  /* 0x0000000000007919 */ /* 0x000e620000002100 */
[----:B------:R-:W-:Y:S01]  /*0020*/  ELECT P0, URZ, PT ;  /* 0x00000000003f782f */ /* 0x000fe20003800000 */
[----:B------:R-:W-:Y:S01]  /*0030*/  BSSY B0, `(.L_x_0) ;  /* 0x000000f000007945 */ /* 0x000fe20003800000 */
[--C-:B-1----:R-:W-:Y:S02]  /*0040*/  SHF.R.U32.HI R3, RZ, 0x5, R0.reuse ;  /* 0x00000005ff037819 */ /* 0x102fe40000011600 */
[----:B------:R-:W-:-:S03]  /*0050*/  SHF.R.U32.HI R7, RZ, 0x7, R0 ;  /* 0x00000007ff077819 */ /* 0x000fc60000011600 */
[----:B------:R-:W1:Y:S04]  /*0060*/  SHFL.IDX PT, R5, R3, RZ, 0x1f ;  /* 0x00001fff03057589 */ /* 0x000e6800000e0000 */
[----:B------:R2:W3:Y:S01]  /*0070*/  SHFL.IDX PT, R11, R7, RZ, 0x1f ;  /* 0x00001fff070b7589 */ /* 0x0004e200000e0000 */
[----:B-1----:R-:W-:-:S13]  /*0080*/  ISETP.NE.OR P0, PT, R5, RZ, !P0 ;  /* 0x000000ff0500720c */ /* 0x002fda0004705670 */
[----:B0-23--:R-:W-:Y:S05]  /*0090*/  @P0 BRA `(.L_x_1) ;  /* 0x0000000000200947 */ /* 0x00dfea0003800000 */
[----:B------:R-:W-:Y:S02]  /*00a0*/  ULDC.64 UR4, c[0x0][0x198] ;  /* 0x0000660000047ab9 */ /* 0x000fe40000000a00 */
[----:B------:R-:W-:Y:S02]  /*00b0*/  UIADD3 UR6, UP0, UR4, 0xf0, URZ ;  /* 0x000000f004067890 */ /* 0x000fe4000ff1e03f */
[----:B------:R-:W-:Y:S02]  /*00c0*/  UIADD3 UR4, UP1, UR4, 0x1f0, URZ ;  /* 0x000001f004047890 */ /* 0x000fe4000ff3e03f */
[----:B------:R-:W-:Y:S02]  /*00d0*/  UIADD3.X UR7, URZ, UR5, URZ, UP0, !UPT ;  /* 0x000000053f077290 */ /* 0x000fe400087fe43f */
[----:B------:R-:W-:-:S07]  /*00e0*/  UIADD3.X UR5, URZ, UR5, URZ, UP1, !UPT ;  /* 0x000000053f057290 */ /* 0x000fce0008ffe43f */
[----:B------:R0:W-:Y:S02]  /*00f0*/  UTMACCTL.PF [UR6] ;  /* 0x00000000060079b9 */ /* 0x0001e40008040000 */
[----:B------:R0:W-:Y:S02]  /*0100*/  UTMACCTL.PF [UR4] ;  /* 0x00000000040079b9 */ /* 0x0001e40008040000 */
[----:B0-----:R-:W-:Y:S01]  /*0110*/  NOP ;  /* 0x0000000000007918 */ /* 0x001fe20000000000 */
.L_x_1:
[----:B------:R-:W-:Y:S05]  /*0120*/  BSYNC B0 ;  /* 0x0000000000007941 */ /* 0x000fea0003800000 */
.L_x_0:
[----:B------:R-:W0:Y:S02]  /*0130*/  SHFL.IDX PT, R2, R3, RZ, 0x1f ;  /* 0x00001fff03027589 */ /* 0x000e2400000e0000 */
[----:B0-----:R-:W-:-:S13]  /*0140*/  ISETP.NE.AND P0, PT, R2, RZ, PT ;  /* 0x000000ff0200720c */ /* 0x001fda0003f05270 */
[----:B------:R-:W-:Y:S05]  /*0150*/  @P0 BRA `(.L_x_2) ;  /* 0x0000000000700947 */ /* 0x000fea0003800000 */
[----:B------:R-:W0:Y:S01]  /*0160*/  S2UR UR8, SR_CgaCtaId ;  /* 0x00000000000879c3 */ /* 0x000e220000008800 */
[----:B------:R-:W-:Y:S01]  /*0170*/  UMOV UR4, 0x400 ;  /* 0x0000040000047882 */ /* 0x000fe20000000000 */
[----:B------:R-:W-:Y:S01]  /*0180*/  UMOV UR5, 0x1 ;  /* 0x0000000100057882 */ /* 0x000fe20000000000 */
[----:B------:R-:W-:Y:S01]  /*0190*/  UMOV UR6, 0x100 ;  /* 0x0000010000067882 */ /* 0x000fe20000000000 */
[----:B------:R-:W-:Y:S01]  /*01a0*/  ELECT P0, URZ, PT ;  /* 0x00000000003f782f */ /* 0x000fe20003800000 */
[----:B------:R-:W-:-:S04]  /*01b0*/  UIADD3 UR6, -UR6, 0x100000, URZ ;  /* 0x0010000006067890 */ /* 0x000fc8000fffe13f */
[----:B------:R-:W-:Y:S02]  /*01c0*/  USHF.L.U32 UR7, UR6, 0xb, URZ ;  /* 0x0000000b06077899 */ /* 0x000fe4000800063f */
[----:B------:R-:W-:Y:S02]  /*01d0*/  USHF.L.U32 UR6, UR6, 0x1, URZ ;  /* 0x0000000106067899 */ /* 0x000fe4000800063f */
[----:B0-----:R-:W-:Y:S02]  /*01e0*/  ULEA UR8, UR8, UR4, 0x18 ;  /* 0x0000000408087291 */ /* 0x001fe4000f8ec03f */
[----:B------:R-:W-:-:S04]  /*01f0*/  UIADD3 UR4, -UR5, 0x100000, URZ ;  /* 0x0010000005047890 */ /* 0x000fc8000fffe13f */
[----:B------:R-:W-:Y:S02]  /*0200*/  USHF.L.U32 UR5, UR4, 0xb, URZ ;  /* 0x0000000b04057899 */ /* 0x000fe4000800063f */
[----:B------:R-:W-:Y:S01]  /*0210*/  USHF.L.U32 UR4, UR4, 0x1, URZ ;  /* 0x0000000104047899 */ /* 0x000fe2000800063f */
[----:B------:R-:W0:Y:S11]  /*0220*/  FENCE.VIEW.ASYNC.S ;  /* 0x00000000000073c6 */ /* 0x000e360000000000 */
[----:B0-----:R0:W1:Y:S01]  /*0230*/  SYNCS.EXCH.64 URZ, [UR8], UR4 ;  /* 0x00000004083f75b2 */ /* 0x0010620008000100 */
[----:B------:R0:W2:Y:S01]  /*0240*/  SYNCS.EXCH.64 URZ, [UR8+0x38], UR6 ;  /* 0x00003806083f75b2 */ /* 0x0000a20008000100 */
[----:B------:R0:W3:Y:S01]  /*0250*/  SYNCS.EXCH.64 URZ, [UR8+0x8], UR4 ;  /* 0x00000804083f75b2 */ /* 0x0000e20008000100 */
[----:B------:R0:W4:Y:S01]  /*0260*/  SYNCS.EXCH.64 URZ, [UR8+0x40], UR6 ;  /* 0x00004006083f75b2 */ /* 0x0001220008000100 */
[----:B------:R0:W0:Y:S01]  /*0270*/  SYNCS.EXCH.64 URZ, [UR8+0x10], UR4 ;  /* 0x00001004083f75b2 */ /* 0x0000220008000100 */
        /* <DEDUP_REMOVED lines=9> */
[----:B------:R-:W-:Y:S01]  /*0310*/  NOP ;  /* 0x0000000000007918 */ /* 0x000fe20000000000 */
.L_x_2:
[----:B------:R-:W5:Y:S01]  /*0320*/  SHFL.IDX PT, R3, R3, RZ, 0x1f ;  /* 0x00001fff03037589 */ /* 0x000f6200000e0000 */
[----:B------:R-:W-:Y:S01]  /*0330*/  ELECT P0, URZ, PT ;  /* 0x00000000003f782f */ /* 0x000fe20003800000 */
[----:B------:R-:W1:Y:S01]  /*0340*/  LDC R2, c[0x0][0x65c] ;  /* 0x00019700ff027b82 */ /* 0x000e620000000800 */
[----:B------:R-:W-:Y:S01]  /*0350*/  SHF.R.S32.HI R8, RZ, 0x1f, R5 ;  /* 0x0000001fff087819 */ /* 0x000fe20000011405 */
[----:B------:R-:W2:Y:S01]  /*0360*/  S2R R6, SR_CTAID.Y ;  /* 0x0000000000067919 */ /* 0x000ea20000002600 */
[----:B0-----:R-:W-:Y:S01]  /*0370*/  UMOV UR4, 0x20 ;  /* 0x0000002000047882 */ /* 0x001fe20000000000 */
[----:B------:R-:W-:Y:S01]  /*0380*/  NOP ;  /* 0x0000000000007918 */ /* 0x000fe20000000000 */
[----:B------:R-:W-:Y:S01]  /*0390*/  ISETP.NE.AND P2, PT, R11, RZ, PT ;  /* 0x000000ff0b00720c */ /* 0x000fe20003f45270 */
[----:B------:R-:W0:Y:S01]  /*03a0*/  S2R R4, SR_CTAID.X ;  /* 0x0000000000047919 */ /* 0x000e220000002500 */
[----:B------:R-:W-:Y:S01]  /*03b0*/  NOP ;  /* 0x0000000000007918 */ /* 0x000fe20000000000 */
[----:B------:R-:W-:-:S02]  /*03c0*/  LOP3.LUT R26, R26, 0xfffffffd, RZ, 0xc0, !PT ;  /* 0xfffffffd1a1a7812 */ /* 0x000fc400078ec0ff */
[----:B------:R-:W-:Y:S02]  /*03d0*/  LOP3.LUT R32, R0, 0x7f, RZ, 0xc0, !PT ;  /* 0x0000007f00207812 */ /* 0x000fe400078ec0ff */
[----:B-----5:R-:W-:Y:S02]  /*03e0*/  ISETP.NE.OR P0, PT, R3, RZ, !P0 ;  /* 0x000000ff0300720c */ /* 0x020fe40004705670 */
[----:B-1----:R-:W-:Y:S02]  /*03f0*/  ISETP.NE.AND P3, PT, R2, 0x1, PT ;  /* 0x000000010200780c */ /* 0x002fe40003f65270 */
[----:B------:R-:W-:-:S04]  /*0400*/  LEA.HI R3, R8, R5, RZ, 0x2 ;  /* 0x0000000508037211 */ /* 0x000fc800078f10ff */
[----:B------:R-:W-:-:S05]  /*0410*/  LOP3.LUT R10, R3, 0xfffffffc, RZ, 0xc0, !PT ;  /* 0xfffffffc030a7812 */ /* 0x000fca00078ec0ff */
[----:B------:R-:W-:Y:S01]  /*0420*/  VOTEU.ALL UP0, P0 ;  /* 0x00000000003f7886 */ /* 0x000fe20000000000 */
[----:B------:R-:W-:Y:S01]  /*0430*/  IMAD.IADD R3, R5, 0x1, -R10 ;  /* 0x0000000105037824 */ /* 0x000fe200078e0a0a */
[----:B------:R-:W0:Y:S01]  /*0440*/  @P3 LDC R17, c[0x0][0x10] ;  /* 0x00000400ff113b82 */ /* 0x000e220000000800 */
[----:B------:R-:W-:Y:S01]  /*0450*/  VOTEU.ALL UP1, P0 ;  /* 0x00000000003f7886 */ /* 0x000fe20000020000 */
[----:B--2---:R-:W-:Y:S01]  /*0460*/  @P3 IMAD.MOV.U32 R8, RZ, RZ, R6 ;  /* 0x000000ffff083224 */ /* 0x004fe200078e0006 */
[----:B------:R-:W-:Y:S01]  /*0470*/  @!UP0 UMOV UR6, 0x400 ;  /* 0x0000040000068882 */ /* 0x000fe20000000000 */
[----:B------:R-:W-:-:S04]  /*0480*/  @!UP0 UIADD3 UR4, -UR4, 0x100000, URZ ;  /* 0x0010000004048890 */ /* 0x000fc8000fffe13f */
[----:B------:R-:W-:Y:S02]  /*0490*/  @!UP0 USHF.L.U32 UR5, UR4, 0xb, URZ ;  /* 0x0000000b04058899 */ /* 0x000fe4000800063f */
[----:B------:R-:W-:Y:S01]  /*04a0*/  @!UP0 USHF.L.U32 UR4, UR4, 0x1, URZ ;  /* 0x0000000104048899 */ /* 0x000fe2000800063f */
[----:B------:R-:W-:Y:S01]  /*04b0*/  ISETP.NE.AND P1, PT, R3, 0x3, PT ;  /* 0x000000030300780c */ /* 0x000fe20003f25270 */
[----:B------:R-:W-:Y:S01]  /*04c0*/  @P3 IMAD.MOV.U32 R9, RZ, RZ, RZ ;  /* 0x000000ffff093224 */ /* 0x000fe200078e00ff */
[----:B------:R-:W-:Y:S01]  /*04d0*/  @P3 LOP3.LUT R26, R26, 0x2, RZ, 0xfc, !PT ;  /* 0x000000021a1a3812 */ /* 0x000fe200078efcff */
[----:B------:R-:W1:Y:S01]  /*04e0*/  @!UP0 S2UR UR7, SR_CgaCtaId ;  /* 0x00000000000789c3 */ /* 0x000e620000008800 */
[----:B------:R-:W-:-:S07]  /*04f0*/  IMAD.MOV.U32 R5, RZ, RZ, RZ ;  /* 0x000000ffff057224 */ /* 0x000fce00078e00ff */
[----:B------:R-:W2:Y:S01]  /*0500*/  @!P3 LDC R13, c[0x0][0xc] ;  /* 0x00000300ff0dbb82 */ /* 0x000ea20000000800 */
[----:B0-----:R-:W-:Y:S01]  /*0510*/  @P3 IMAD.WIDE.U32 R16, R4, R17, R8 ;  /* 0x0000001104103225 */ /* 0x001fe200078e0008 */
[----:B-1----:R-:W-:Y:S01]  /*0520*/  @!UP0 ULEA UR8, UR7, UR6, 0x18 ;  /* 0x0000000607088291 */ /* 0x002fe2000f8ec03f */
[----:B------:R-:W-:Y:S02]  /*0530*/  VOTEU.ALL UP0, P0 ;  /* 0x00000000003f7886 */ /* 0x000fe40000000000 */
[----:B------:R-:W-:Y:S01]  /*0540*/  ULDC UR6, c[0x0][0xc] ;  /* 0x0000030000067ab9 */ /* 0x000fe20000000800 */
[----:B------:R-:W-:Y:S01]  /*0550*/  ISETP.EQ.OR P0, PT, R3, RZ, !P1 ;  /* 0x000000ff0300720c */ /* 0x000fe20004f02670 */
[----:B------:R-:W-:-:S03]  /*0560*/  ULDC UR7, c[0x0][0x10] ;  /* 0x0000040000077ab9 */ /* 0x000fc60000000800 */
[C---:B------:R-:W-:Y:S01]  /*0570*/  ISETP.EQ.AND P0, PT, R11.reuse, RZ, P0 ;  /* 0x000000ff0b00720c */ /* 0x040fe20000702270 */
[----:B------:R-:W-:Y:S02]  /*0580*/  VIADD R11, R11, 0xffffffff ;  /* 0xffffffff0b0b7836 */ /* 0x000fe40000000000 */
[----:B--2---:R-:W-:Y:S01]  /*0590*/  @!P3 IMAD.WIDE.U32 R8, R13, R6, R4 ;  /* 0x000000060d08b225 */ /* 0x004fe200078e0004 */
[----:B------:R-:W0:Y:S02]  /*05a0*/  FENCE.VIEW.ASYNC.S ;  /* 0x00000000000073c6 */ /* 0x000e240000000000 */
[----:B0-----:R-:W3:Y:S01]  /*05b0*/  @!UP0 SYNCS.EXCH.64 URZ, [UR8+0x80], UR4 ;  /* 0x00008004083f85b2 */ /* 0x001ee20008000100 */
[----:B------:R-:W-:Y:S01]  /*05c0*/  SEL R18, RZ, 0x1, !P0 ;  /* 0x00000001ff127807 */ /* 0x000fe20004000000 */
[----:B------:R-:W-:Y:S01]  /*05d0*/  @P3 IMAD.MOV.U32 R13, RZ, RZ, RZ ;  /* 0x000000ffff0d3224 */ /* 0x000fe200078e00ff */
[----:B------:R-:W-:Y:S01]  /*05e0*/  ISETP.GE.U32.AND P1, PT, R11, 0x2, PT ;  /* 0x000000020b00780c */ /* 0x000fe20003f26070 */
[----:B------:R-:W-:-:S02]  /*05f0*/  @!P3 IMAD.MOV.U32 R16, RZ, RZ, R8 ;  /* 0x000000ffff10b224 */ /* 0x000fc400078e0008 */
[----:B------:R-:W-:Y:S01]  /*0600*/  @P3 IMAD.IADD R17, R17, 0x1, R13 ;  /* 0x0000000111113824 */ /* 0x000fe200078e020d */
[----:B------:R-:W-:Y:S01]  /*0610*/  SEL R18, R18, 0x2, P1 ;  /* 0x0000000212127807 */ /* 0x000fe20000800000 */
[----:B------:R-:W-:Y:S01]  /*0620*/  @!P3 IMAD.MOV.U32 R17, RZ, RZ, R9 ;  /* 0x000000ffff11b224 */ /* 0x000fe200078e0009 */
[----:B------:R0:W3:Y:S01]  /*0630*/  @!UP1 SYNCS.EXCH.64 URZ, [UR8+0x88], UR4 ;  /* 0x00008804083f95b2 */ /* 0x0000e20008000100 */
[----:B------:R-:W-:Y:S01]  /*0640*/  NOP ;  /* 0x0000000000007918 */ /* 0x000fe20000000000 */
[----:B0-----:R-:W-:-:S03]  /*0650*/  UIMAD.WIDE.U32 UR4, UR6, UR7, URZ ;  /* 0x00000007060472a5 */ /* 0x001fc6000f8e003f */
[----:B------:R-:W-:Y:S02]  /*0660*/  ULDC UR6, c[0x0][0x14] ;  /* 0x0000050000067ab9 */ /* 0x000fe40000000800 */
[----:B------:R-:W-:Y:S02]  /*0670*/  UIMAD.WIDE.U32 UR54, UR4, UR6, URZ ;  /* 0x00000006043672a5 */ /* 0x000fe4000f8e003f */
[----:B------:R-:W-:-:S04]  /*0680*/  UIMAD UR45, UR5, UR6, URZ ;  /* 0x00000006052d72a4 */ /* 0x000fc8000f8e023f */
[----:B------:R-:W-:Y:S01]  /*0690*/  UIADD3 UR45, UR55, UR45, URZ ;  /* 0x0000002d372d7290 */ /* 0x000fe2000fffe03f */
[----:B---34-:R-:W-:Y:S06]  /*06a0*/  BAR.SYNC.DEFER_BLOCKING 0x0 ;  /* 0x0000000000007b1d */ /* 0x018fec0000010000 */
[----:B------:R-:W-:Y:S05]  /*06b0*/  @!P2 BRA `(.L_x_3) ;  /* 0x000000680030a947 */ /* 0x000fea0003800000 */
[----:B------:R-:W-:-:S13]  /*06c0*/  ISETP.GT.U32.AND P0, PT, R11, 0x1, PT ;  /* 0x000000010b00780c */ /* 0x000fda0003f04070 */
[----:B------:R-:W-:Y:S05]  /*06d0*/  @P0 EXIT ;  /* 0x000000000000094d */ /* 0x000fea0003800000 */
[----:B------:R-:W-:Y:S01]  /*06e0*/  ULDC.64 UR4, c[0x0][0x650] ;  /* 0x0001940000047ab9 */ /* 0x000fe20000000a00 */
[----:B------:R-:W-:Y:S01]  /*06f0*/  PRMT R3, RZ, 0x7610, R3 ;  /* 0x00007610ff037816 */ /* 0x000fe20000000003 */
[----:B------:R-:W-:Y:S01]  /*0700*/  IMAD.MOV.U32 R103, RZ, RZ, -0x1 ;  /* 0xffffffffff677424 */ /* 0x000fe200078e00ff */
[----:B------:R-:W-:Y:S01]  /*0710*/  ISETP.GE.U32.AND P0, PT, R16, UR4, PT ;  /* 0x0000000410007c0c */ /* 0x000fe2000bf06070 */
[----:B------:R-:W-:Y:S02]  /*0720*/  IMAD.MOV.U32 R104, RZ, RZ, -0x1 ;  /* 0xffffffffff687424 */ /* 0x000fe400078e00ff */
[----:B------:R-:W-:Y:S01]  /*0730*/  IMAD.MOV.U32 R89, RZ, RZ, -0x1 ;  /* 0xffffffffff597424 */ /* 0x000fe200078e00ff */
[----:B------:R-:W-:-:S13]  /*0740*/  ISETP.GE.U32.AND.EX P0, PT, R17, UR5, PT, P0 ;  /* 0x0000000511007c0c */ /* 0x000fda000bf06100 */
[----:B------:R-:W-:Y:S05]  /*0750*/  @P0 BRA `(.L_x_4) ;  /* 0x0000000400540947 */ /* 0x000fea0003800000 */
[----:B------:R-:W0:Y:S01]  /*0760*/  LDC.64 R20, c[0x0][0x628] ;  /* 0x00018a00ff147b82 */ /* 0x000e220000000a00 */
[----:B------:R-:W-:Y:S02]  /*0770*/  IMAD.MOV.U32 R8, RZ, RZ, R16 ;  /* 0x000000ffff087224 */ /* 0x000fe400078e0010 */
[----:B------:R-:W-:-:S05]  /*0780*/  IMAD.MOV.U32 R9, RZ, RZ, R17 ;  /* 0x000000ffff097224 */ /* 0x000fca00078e0011 */
[----:B------:R-:W1:Y:S08]  /*0790*/  LDC R14, c[0x0][0x630] ;  /* 0x00018c00ff0e7b82 */ /* 0x000e700000000800 */
[----:B------:R-:W2:Y:S01]  /*07a0*/  LDC.64 R22, c[0x0][0x620] ;  /* 0x00018800ff167b82 */ /* 0x000ea20000000a00 */
[----:B0-----:R-:W-:-:S04]  /*07b0*/  ISETP.NE.U32.AND P0, PT, R20, RZ, PT ;  /* 0x000000ff1400720c */ /* 0x001fc80003f05070 */
[----:B------:R-:W-:-:S13]  /*07c0*/  ISETP.NE.AND.EX P0, PT, R21, RZ, PT, P0 ;  /* 0x000000ff1500720c */ /* 0x000fda0003f05300 */
[----:B-12---:R-:W-:Y:S05]  /*07d0*/  @!P0 BRA `(.L_x_5) ;  /* 0x0000000000288947 */ /* 0x006fea0003800000 */
[----:B------:R-:W0:Y:S02]  /*07e0*/  LDC R3, c[0x0][0x634] ;  /* 0x00018d00ff037b82 */ /* 0x000e240000000800 */
[----:B0-----:R-:W-:-:S05]  /*07f0*/  IADD3 R3, P0, R16, R3, RZ ;  /* 0x0000000310037210 */ /* 0x001fca0007f1e0ff */
[----:B------:R-:W-:-:S04]  /*0800*/  IMAD.X R15, RZ, RZ, R17, P0 ;  /* 0x000000ffff0f7224 */ /* 0x000fc800000e0611 */
[----:B------:R-:W-:-:S04]  /*0810*/  IMAD.WIDE.U32 R8, R15, R20, RZ ;  /* 0x000000140f087225 */ /* 0x000fc800078e00ff */
[----:B------:R-:W-:-:S04]  /*0820*/  IMAD.WIDE.U32 R10, P0, R3, R21, R8 ;  /* 0x00000015030a7225 */ /* 0x000fc80007800008 */
[----:B------:R-:W-:-:S04]  /*0830*/  IMAD.WIDE.U32 R8, R3, R20, RZ ;  /* 0x0000001403087225 */ /* 0x000fc800078e00ff */
[----:B------:R-:W-:Y:S01]  /*0840*/  IMAD.X R13, RZ, RZ, RZ, P0 ;  /* 0x000000ffff0d7224 */ /* 0x000fe200000e06ff */
[----:B------:R-:W-:Y:S01]  /*0850*/  IADD3 RZ, P0, R9, R10, RZ ;  /* 0x0000000a09ff7210 */ /* 0x000fe20007f1e0ff */
[----:B------:R-:W-:-:S04]  /*0860*/  IMAD.MOV.U32 R12, RZ, RZ, R11 ;  /* 0x000000ffff0c7224 */ /* 0x000fc800078e000b */
[----:B------:R-:W-:-:S08]  /*0870*/  IMAD.WIDE.U32.X R8, R15, R21, R12, P0 ;  /* 0x000000150f087225 */ /* 0x000fd000000e040c */
.L_x_5:
[-CC-:B------:R-:W-:Y:S01]  /*0880*/  SHF.R.U64 R89, R8, R14.reuse, R9.reuse ;  /* 0x0000000e08597219 */ /* 0x180fe20000001209 */
[----:B------:R-:W0:Y:S01]  /*0890*/  LDC R12, c[0x0][0x618] ;  /* 0x00018600ff0c7b82 */ /* 0x000e220000000800 */
[----:B------:R-:W-:Y:S01]  /*08a0*/  SHF.R.U32.HI R5, RZ, R14, R9 ;  /* 0x0000000eff057219 */ /* 0x000fe20000011609 */
[----:B------:R-:W-:Y:S01]  /*08b0*/  ULDC UR4, c[0x0][0x150] ;  /* 0x0000540000047ab9 */ /* 0x000fe20000000800 */
[----:B------:R-:W-:Y:S02]  /*08c0*/  IADD3 R11, P0, RZ, -R89, RZ ;  /* 0x80000059ff0b7210 */ /* 0x000fe40007f1e0ff */
[----:B------:R-:W-:-:S03]  /*08d0*/  I2FP.F32.U32 R3, R4 ;  /* 0x0000000400037245 */ /* 0x000fc60000201000 */
[----:B------:R-:W1:Y:S01]  /*08e0*/  LDC.64 R24, c[0x0][0x640] ;  /* 0x00019000ff187b82 */ /* 0x000e620000000a00 */
[----:B------:R-:W-:Y:S02]  /*08f0*/  IMAD.X R13, RZ, RZ, ~R5, P0 ;  /* 0x000000ffff0d7224 */ /* 0x000fe400000e0e05 */
[----:B------:R-:W-:Y:S01]  /*0900*/  FMUL R3, R3, UR4 ;  /* 0x0000000403037c20 */ /* 0x000fe20008400000 */
[----:B------:R-:W-:Y:S01]  /*0910*/  IMAD.WIDE.U32 R8, R11, R22, R16 ;  /* 0x000000160b087225 */ /* 0x000fe200078e0010 */
[----:B------:R-:W-:-:S03]  /*0920*/  ULDC UR4, c[0x0][0x154] ;  /* 0x0000550000047ab9 */ /* 0x000fc60000000800 */
[----:B------:R-:W-:Y:S01]  /*0930*/  IMAD R10, R13, R22, RZ ;  /* 0x000000160d0a7224 */ /* 0x000fe200078e02ff */
[----:B------:R-:W2:Y:S01]  /*0940*/  LDC R5, c[0x0][0x144] ;  /* 0x00005100ff057b82 */ /* 0x000ea20000000800 */
[----:B------:R-:W3:Y:S02]  /*0950*/  F2I.U32.TRUNC.NTZ R3, R3 ;  /* 0x0000000300037305 */ /* 0x000ee4000020f000 */
[----:B------:R-:W-:-:S04]  /*0960*/  IMAD R11, R11, R23, R10 ;  /* 0x000000170b0b7224 */ /* 0x000fc800078e020a */
[----:B------:R-:W-:Y:S01]  /*0970*/  IMAD.IADD R9, R9, 0x1, R11 ;  /* 0x0000000109097824 */ /* 0x000fe200078e020b */
[----:B------:R-:W4:Y:S01]  /*0980*/  LDC R14, c[0x0][0x608] ;  /* 0x00018200ff0e7b82 */ /* 0x000f220000000800 */
[----:B------:R-:W-:-:S03]  /*0990*/  IMAD.MOV.U32 R11, RZ, RZ, -0x1 ;  /* 0xffffffffff0b7424 */ /* 0x000fc600078e00ff */
[----:B0-----:R-:W-:Y:S02]  /*09a0*/  SHF.R.U64 R20, R8, R12, R9 ;  /* 0x0000000c08147219 */ /* 0x001fe40000001209 */
[----:B------:R-:W-:Y:S02]  /*09b0*/  I2FP.F32.U32 R8, R6 ;  /* 0x0000000600087245 */ /* 0x000fe40000201000 */
[----:B------:R-:W0:Y:S01]  /*09c0*/  LDC R22, c[0x0][0x658] ;  /* 0x00019600ff167b82 */ /* 0x000e220000000800 */
[----:B-1----:R-:W-:Y:S01]  /*09d0*/  ISETP.NE.U32.AND P0, PT, R24, RZ, PT ;  /* 0x000000ff1800720c */ /* 0x002fe20003f05070 */
[----:B---3--:R-:W-:Y:S01]  /*09e0*/  IMAD.MOV R10, RZ, RZ, -R3 ;  /* 0x000000ffff0a7224 */ /* 0x008fe200078e0a03 */
[----:B------:R-:W-:Y:S01]  /*09f0*/  SHF.R.U32.HI R9, RZ, R12, R9 ;  /* 0x0000000cff097219 */ /* 0x000fe20000011609 */
[----:B------:R-:W-:Y:S01]  /*0a00*/  FMUL R8, R8, UR4 ;  /* 0x0000000408087c20 */ /* 0x000fe20008400000 */
[----:B------:R-:W-:-:S03]  /*0a10*/  ISETP.NE.AND.EX P0, PT, R25, RZ, PT, P0 ;  /* 0x000000ff1900720c */ /* 0x000fc60003f05300 */
[----:B------:R-:W1:Y:S01]  /*0a20*/  LDC R15, c[0x0][0x148] ;  /* 0x00005200ff0f7b82 */ /* 0x000e620000000800 */
[----:B--2---:R-:W-:-:S07]  /*0a30*/  IMAD R3, R5, R10, R4 ;  /* 0x0000000a05037224 */ /* 0x004fce00078e0204 */
[----:B------:R-:W2:Y:S01]  /*0a40*/  LDC R21, c[0x0][0x600] ;  /* 0x00018000ff157b82 */ /* 0x000ea20000000800 */
[-CC-:B----4-:R-:W-:Y:S02]  /*0a50*/  SHF.R.U64 R26, R20, R14.reuse, R9.reuse ;  /* 0x0000000e141a7219 */ /* 0x190fe40000001209 */
[----:B------:R-:W-:Y:S01]  /*0a60*/  SHF.R.U32.HI R5, RZ, R14, R9 ;  /* 0x0000000eff057219 */ /* 0x000fe20000011609 */
[----:B------:R-:W-:Y:S01]  /*0a70*/  IMAD.MOV.U32 R9, RZ, RZ, 0x1 ;  /* 0x00000001ff097424 */ /* 0x000fe200078e00ff */
[----:B------:R3:W4:Y:S03]  /*0a80*/  F2I.U32.TRUNC.NTZ R14, R8 ;  /* 0x00000008000e7305 */ /* 0x000726000020f000 */
[----:B------:R-:W1:Y:S01]  /*0a90*/  LDC R23, c[0x0][0x648] ;  /* 0x00019200ff177b82 */ /* 0x000e620000000800 */
[-C--:B0-----:R-:W-:Y:S02]  /*0aa0*/  SHF.L.U32 R4, R11, R22.reuse, RZ ;  /* 0x000000160b047219 */ /* 0x081fe400000006ff */
[----:B------:R-:W-:-:S02]  /*0ab0*/  SHF.R.U64 R28, R26, R22, R5 ;  /* 0x000000161a1c7219 */ /* 0x000fc40000001205 */
[----:B------:R-:W-:Y:S02]  /*0ac0*/  LOP3.LUT R13, RZ, R4, RZ, 0x33, !PT ;  /* 0x00000004ff0d7212 */ /* 0x000fe400078e33ff */
[-C--:B------:R-:W-:Y:S01]  /*0ad0*/  SHF.R.U32.HI R5, RZ, R22.reuse, R5 ;  /* 0x00000016ff057219 */ /* 0x080fe20000011605 */
[----:B------:R-:W0:Y:S01]  /*0ae0*/  LDC R27, c[0x0][0x638] ;  /* 0x00018e00ff1b7b82 */ /* 0x000e220000000800 */
[----:B------:R-:W-:Y:S01]  /*0af0*/  SHF.L.U32 R12, R9, R22, RZ ;  /* 0x00000016090c7219 */ /* 0x000fe200000006ff */
[----:B------:R-:W-:-:S06]  /*0b00*/  IMAD.MOV.U32 R4, RZ, RZ, R28 ;  /* 0x000000ffff047224 */ /* 0x000fcc00078e001c */
[----:B------:R-:W0:Y:S01]  /*0b10*/  LDC R103, c[0x0][0x610] ;  /* 0x00018400ff677b82 */ /* 0x000e220000000800 */
[----:B---34-:R-:W-:Y:S05]  /*0b20*/  @!P0 BRA `(.L_x_6) ;  /* 0x0000000000288947 */ /* 0x018fea0003800000 */
[----:B------:R-:W3:Y:S02]  /*0b30*/  LDC R11, c[0x0][0x64c] ;  /* 0x00019300ff0b7b82 */ /* 0x000ee40000000800 */
[----:B---3--:R-:W-:-:S05]  /*0b40*/  IADD3 R11, P0, R28, R11, RZ ;  /* 0x0000000b1c0b7210 */ /* 0x008fca0007f1e0ff */
        /* <DEDUP_REMOVED lines=8> */
.L_x_6:
[----:B-1----:R-:W-:Y:S01]  /*0bd0*/  SHF.R.U64 R4, R4, R23, R5 ;  /* 0x0000001704047219 */ /* 0x002fe20000001205 */
[----:B--2---:R-:W-:Y:S01]  /*0be0*/  VIADD R5, R21, 0xffffffff ;  /* 0xffffffff15057836 */ /* 0x004fe20000000000 */
[----:B------:R-:W-:Y:S01]  /*0bf0*/  LOP3.LUT R13, R26, R13, RZ, 0xc0, !PT ;  /* 0x0000000d1a0d7212 */ /* 0x000fe200078ec0ff */
[----:B------:R-:W-:Y:S02]  /*0c00*/  IMAD.MOV R14, RZ, RZ, -R14 ;  /* 0x000000ffff0e7224 */ /* 0x000fe400078e0a0e */
[----:B------:R-:W-:Y:S01]  /*0c10*/  IMAD.MOV R8, RZ, RZ, -R4 ;  /* 0x000000ffff087224 */ /* 0x000fe200078e0a04 */
[----:B------:R-:W-:Y:S01]  /*0c20*/  LOP3.LUT R5, R20, R5, RZ, 0xc0, !PT ;  /* 0x0000000514057212 */ /* 0x000fe200078ec0ff */
[----:B------:R-:W-:Y:S02]  /*0c30*/  IMAD R12, R12, R4, R13 ;  /* 0x000000040c0c7224 */ /* 0x000fe400078e020d */
[----:B------:R-:W-:Y:S02]  /*0c40*/  @P3 IMAD R3, R15, R14, R6 ;  /* 0x0000000e0f033224 */ /* 0x000fe400078e0206 */
[----:B0-----:R-:W-:-:S02]  /*0c50*/  IMAD R4, R8, R27, R28 ;  /* 0x0000001b08047224 */ /* 0x001fc400078e021c */
[----:B------:R-:W-:Y:S02]  /*0c60*/  IMAD R103, R12, R103, R3 ;  /* 0x000000670c677224 */ /* 0x000fe400078e0203 */
[----:B------:R-:W-:Y:S02]  /*0c70*/  IMAD R4, R4, R21, R5 ;  /* 0x0000001504047224 */ /* 0x000fe400078e0205 */
[----:B------:R-:W-:-:S03]  /*0c80*/  IMAD.MOV.U32 R3, RZ, RZ, 0x1 ;  /* 0x00000001ff037424 */ /* 0x000fc600078e00ff */
[----:B------:R-:W-:Y:S02]  /*0c90*/  SEL R104, R4, R103, !P3 ;  /* 0x0000006704687207 */ /* 0x000fe40005800000 */
[----:B------:R-:W-:-:S07]  /*0ca0*/  SEL R103, R103, R4, !P3 ;  /* 0x0000000467677207 */ /* 0x000fce0005800000 */
.L_x_4:
[----:B------:R-:W-:-:S08]  /*0cb0*/  NOP ;  /* 0x0000000000007918 */ /* 0x000fd00000000000 */
[----:B------:R-:W0:Y:S02]  /*0cc0*/  USETMAXREG.TRY_ALLOC.CTAPOOL UP0, 0xe8 ;  /* 0x000000e8000079c8 */ /* 0x000e240008000600 */
[----:B0-----:R-:W-:-:S13]  /*0cd0*/  PLOP3.LUT P0, PT, PT, PT, UP0, 0x80, 0x0 ;  /* 0x000000000000781c */ /* 0x001fda0003f0f008 */
[----:B------:R-:W-:Y:S05]  /*0ce0*/  @!P0 BRA `(.L_x_4) ;  /* 0xfffffffc00f08947 */ /* 0x000fea000383ffff */
[----:B------:R-:W-:Y:S01]  /*0cf0*/  ULDC.64 UR4, c[0x0][0x598] ;  /* 0x0001660000047ab9 */ /* 0x000fe20000000a00 */
[----:B------:R-:W-:Y:S01]  /*0d00*/  ULDC.64 UR36, c[0x0][0x208] ;  /* 0x0000820000247ab9 */ /* 0x000fe20000000a00 */
[----:B------:R-:W-:-:S04]  /*0d10*/  ISETP.NE.U32.AND P0, PT, RZ, UR4, PT ;  /* 0x00000004ff007c0c */ /* 0x000fc8000bf05070 */
[----:B------:R-:W-:-:S13]  /*0d20*/  ISETP.NE.AND.EX P0, PT, RZ, UR5, PT, P0 ;  /* 0x00000005ff007c0c */ /* 0x000fda000bf05300 */
[----:B------:R-:W-:Y:S05]  /*0d30*/  @!P0 BRA `(.L_x_7) ;  /* 0x00000000001c8947 */ /* 0x000fea0003800000 */
[----:B------:R-:W0:Y:S02]  /*0d40*/  LDC.64 R4, c[0x0][0x598] ;  /* 0x00016600ff047b82 */ /* 0x000e240000000a00 */
[----:B0-----:R-:W2:Y:S02]  /*0d50*/  LDG.E.64 R4, desc[UR36][R4.64] ;  /* 0x0000002404047981 */ /* 0x001ea4000c1e1b00 */
[----:B--2---:R-:W-:-:S04]  /*0d60*/  ISETP.NE.U32.AND P0, PT, R4, RZ, PT ;  /* 0x000000ff0400720c */ /* 0x004fc80003f05070 */
[----:B------:R-:W-:-:S13]  /*0d70*/  ISETP.NE.AND.EX P0, PT, R5, RZ, PT, P0 ;  /* 0x000000ff0500720c */ /* 0x000fda0003f05300 */
[----:B------:R-:W-:Y:S05]  /*0d80*/  @!P0 BRA `(.L_x_7) ;  /* 0x0000000000088947 */ /* 0x000fea0003800000 */
[----:B------:R0:W5:Y:S01]  /*0d90*/  LD.E R88, desc[UR36][R4.64] ;  /* 0x0000002404587980 */ /* 0x000162000c101900 */
[----:B------:R-:W-:Y:S05]  /*0da0*/  BRA `(.L_x_8) ;  /* 0x0000000000247947 */ /* 0x000fea0003800000 */
.L_x_7:
[----:B------:R-:W-:Y:S02]  /*0db0*/  ULDC.64 UR4, c[0x0][0x588] ;  /* 0x0001620000047ab9 */ /* 0x000fe40000000a00 */
[----:B------:R-:W-:-:S04]  /*0dc0*/  ISETP.NE.U32.AND P0, PT, RZ, UR4, PT ;  /* 0x00000004ff007c0c */ /* 0x000fc8000bf05070 */
[----:B------:R-:W-:-:S13]  /*0dd0*/  ISETP.NE.AND.EX P0, PT, RZ, UR5, PT, P0 ;  /* 0x00000005ff007c0c */ /* 0x000fda000bf05300 */
[----:B------:R-:W-:Y:S05]  /*0de0*/  @!P0 BRA `(.L_x_9) ;  /* 0x00000000000c8947 */ /* 0x000fea0003800000 */
[----:B------:R-:W0:Y:S02]  /*0df0*/  LDC.64 R4, c[0x0][0x588] ;  /* 0x00016200ff047b82 */ /* 0x000e240000000a00 */
[----:B0-----:R1:W5:Y:S01]  /*0e00*/  LDG.E R88, desc[UR36][R4.64] ;  /* 0x0000002404587981 */ /* 0x001362000c1e1900 */
[----:B------:R-:W-:Y:S05]  /*0e10*/  BRA `(.L_x_8) ;  /* 0x0000000000087947 */ /* 0x000fea0003800000 */
.L_x_9:
[----:B------:R-:W-:Y:S02]  /*0e20*/  ULDC UR4, c[0x0][0x580] ;  /* 0x0001600000047ab9 */ /* 0x000fe40000000800 */
[----:B------:R-:W-:-:S07]  /*0e30*/  IMAD.U32 R88, RZ, RZ, UR4 ;  /* 0x00000004ff587e24 */ /* 0x000fce000f8e00ff */
.L_x_8:
[----:B------:R-:W-:Y:S02]  /*0e40*/  ULDC.64 UR4, c[0x0][0x5a0] ;  /* 0x0001680000047ab9 */ /* 0x000fe40000000a00 */
[----:B------:R-:W-:-:S04]  /*0e50*/  ISETP.NE.U32.AND P0, PT, RZ, UR4, PT ;  /* 0x00000004ff007c0c */ /* 0x000fc8000bf05070 */
[----:B------:R-:W-:-:S13]  /*0e60*/  ISETP.NE.AND.EX P0, PT, RZ, UR5, PT, P0 ;  /* 0x00000005ff007c0c */ /* 0x000fda000bf05300 */
[----:B------:R-:W-:Y:S05]  /*0e70*/  @!P0 BRA `(.L_x_10) ;  /* 0x00000000001c8947 */ /* 0x000fea0003800000 */
[----:B01----:R-:W0:Y:S02]  /*0e80*/  LDC.64 R4, c[0x0][0x5a0] ;  /* 0x00016800ff047b82 */ /* 0x003e240000000a00 */
[----:B0-----:R-:W2:Y:S02]  /*0e90*/  LDG.E.64 R4, desc[UR36][R4.64] ;  /* 0x0000002404047981 */ /* 0x001ea4000c1e1b00 */
[----:B--2---:R-:W-:-:S04]  /*0ea0*/  ISETP.NE.U32.AND P0, PT, R4, RZ, PT ;  /* 0x000000ff0400720c */ /* 0x004fc80003f05070 */
[----:B------:R-:W-:-:S13]  /*0eb0*/  ISETP.NE.AND.EX P0, PT, R5, RZ, PT, P0 ;  /* 0x000000ff0500720c */ /* 0x000fda0003f05300 */
[----:B------:R-:W-:Y:S05]  /*0ec0*/  @!P0 BRA `(.L_x_10) ;  /* 0x0000000000088947 */ /* 0x000fea0003800000 */
[----:B------:R0:W5:Y:S01]  /*0ed0*/  LD.E R92, desc[UR36][R4.64] ;  /* 0x00000024045c7980 */ /* 0x000162000c101900 */
[----:B------:R-:W-:Y:S05]  /*0ee0*/  BRA `(.L_x_11) ;  /* 0x0000000000247947 */ /* 0x000fea0003800000 */
.L_x_10:
[----:B------:R-:W-:Y:S02]  /*0ef0*/  ULDC.64 UR4, c[0x0][0x590] ;  /* 0x0001640000047ab9 */ /* 0x000fe40000000a00 */
[----:B------:R-:W-:-:S04]  /*0f00*/  ISETP.NE.U32.AND P0, PT, RZ, UR4, PT ;  /* 0x00000004ff007c0c */ /* 0x000fc8000bf05070 */
[----:B------:R-:W-:-:S13]  /*0f10*/  ISETP.NE.AND.EX P0, PT, RZ, UR5, PT, P0 ;  /* 0x00000005ff007c0c */ /* 0x000fda000bf05300 */
[----:B------:R-:W-:Y:S05]  /*0f20*/  @!P0 BRA `(.L_x_12) ;  /* 0x00000000000c8947 */ /* 0x000fea0003800000 */
[----:B------:R-:W2:Y:S02]  /*0f30*/  LDC.64 R92, c[0x0][0x590] ;  /* 0x00016400ff5c7b82 */ /* 0x000ea40000000a00 */
[----:B--2---:R2:W5:Y:S01]  /*0f40*/  LDG.E R92, desc[UR36][R92.64] ;  /* 0x000000245c5c7981 */ /* 0x004562000c1e1900 */
[----:B------:R-:W-:Y:S05]  /*0f50*/  BRA `(.L_x_11) ;  /* 0x0000000000087947 */ /* 0x000fea0003800000 */
.L_x_12:
[----:B------:R-:W-:Y:S02]  /*0f60*/  ULDC UR4, c[0x0][0x584] ;  /* 0x0001610000047ab9 */ /* 0x000fe40000000800 */
[----:B------:R-:W-:-:S07]  /*0f70*/  IMAD.U32 R92, RZ, RZ, UR4 ;  /* 0x00000004ff5c7e24 */ /* 0x000fce000f8e00ff */
.L_x_11:
[----:B------:R-:W-:-:S13]  /*0f80*/  LOP3.LUT P0, RZ, R3, 0xff, RZ, 0xc0, !PT ;  /* 0x000000ff03ff7812 */ /* 0x000fda000780c0ff */
[----:B------:R-:W-:Y:S05]  /*0f90*/  @!P0 EXIT ;  /* 0x000000000000894d */ /* 0x000fea0003800000 */
[----:B------:R-:W3:Y:S01]  /*0fa0*/  LDC R96, c[0x0][0x658] ;  /* 0x00019600ff607b82 */ /* 0x000ee20000000800 */
[----:B------:R-:W-:Y:S01]  /*0fb0*/  LOP3.LUT R94, R0, 0x3, RZ, 0xc0, !PT ;  /* 0x00000003005e7812 */ /* 0x000fe200078ec0ff */
[----:B------:R-:W-:Y:S01]  /*0fc0*/  ULDC.64 UR4, c[0x0][0x288] ;  /* 0x0000a20000047ab9 */ /* 0x000fe20000000a00 */
[----:B--2---:R-:W-:Y:S01]  /*0fd0*/  SHF.R.U32.HI R93, RZ, 0x2, R0 ;  /* 0x00000002ff5d7819 */ /* 0x004fe20000011600 */
[----:B01----:R-:W-:Y:S01]  /*0fe0*/  IMAD.U32 R5, RZ, RZ, UR4 ;  /* 0x00000004ff057e24 */ /* 0x003fe2000f8e00ff */
[----:B------:R-:W-:Y:S01]  /*0ff0*/  LOP3.LUT R7, R7, 0x1, RZ, 0xc0, !PT ;  /* 0x0000000107077812 */ /* 0x000fe200078ec0ff */
[----:B------:R-:W-:Y:S01]  /*1000*/  IMAD.SHL.U32 R4, R94, 0x8, RZ ;  /* 0x000000085e047824 */ /* 0x000fe200078e00ff */
[----:B------:R-:W-:Y:S01]  /*1010*/  LOP3.LUT R3, R93, 0x3, RZ, 0xc0, !PT ;  /* 0x000000035d037812 */ /* 0x000fe200078ec0ff */
[----:B------:R-:W0:Y:S01]  /*1020*/  LDC.64 R98, c[0x0][0x5c8] ;  /* 0x00017200ff627b82 */ /* 0x000e220000000a00 */
[----:B------:R-:W-:Y:S01]  /*1030*/  SHF.R.U32.HI R32, RZ, 0x1, R32 ;  /* 0x00000001ff207819 */ /* 0x000fe20000011620 */
[----:B------:R-:W-:Y:S01]  /*1040*/  IMAD.SHL.U32 R90, R7, 0x40, RZ ;  /* 0x00000040075a7824 */ /* 0x000fe200078e00ff */
[----:B------:R-:W-:Y:S01]  /*1050*/  LOP3.LUT R4, R4, 0x18, R3, 0xe2, !PT ;  /* 0x0000001804047812 */ /* 0x000fe200078ee203 */
[----:B------:R-:W-:Y:S01]  /*1060*/  UIADD3 UR4, UR5, 0x1f, URZ ;  /* 0x0000001f05047890 */ /* 0x000fe2000fffe03f */
[C---:B------:R-:W-:Y:S01]  /*1070*/  LOP3.LUT R3, R93.reuse, 0x7, RZ, 0xc0, !PT ;  /* 0x000000075d037812 */ /* 0x040fe200078ec0ff */
[----:B------:R-:W-:Y:S01]  /*1080*/  IMAD R94, R94, -0x2, R5 ;  /* 0xfffffffe5e5e7824 */ /* 0x000fe200078e0205 */
[----:B------:R-:W-:Y:S01]  /*1090*/  LOP3.LUT R32, R32, 0x30, RZ, 0xc0, !PT ;  /* 0x0000003020207812 */ /* 0x000fe200078ec0ff */
[----:B------:R-:W1:Y:S01]  /*10a0*/  LDC R100, c[0x0][0x600] ;  /* 0x00018000ff647b82 */ /* 0x000e620000000800 */
[----:B------:R-:W-:Y:S01]  /*10b0*/  LOP3.LUT P0, RZ, R93, 0x4, RZ, 0xc0, !PT ;  /* 0x000000045dff7812 */ /* 0x000fe2000780c0ff */
[----:B------:R-:W-:Y:S01]  /*10c0*/  USHF.R.S32.HI UR5, URZ, 0x1f, UR4 ;  /* 0x0000001f3f057899 */ /* 0x000fe20008011404 */
[--C-:B------:R-:W-:Y:S01]  /*10d0*/  LOP3.LUT R90, R90, 0x40, R3.reuse, 0xe2, !PT ;  /* 0x000000405a5a7812 */ /* 0x100fe200078ee203 */
[----:B------:R-:W-:Y:S01]  /*10e0*/  IMAD.SHL.U32 R95, R0, 0x10, RZ ;  /* 0x00000010005f7824 */ /* 0x000fe200078e00ff */
[----:B------:R-:W-:Y:S01]  /*10f0*/  IADD3 R6, RZ, -R32, -R3 ;  /* 0x80000020ff067210 */ /* 0x000fe20007ffe803 */
[----:B------:R-:W-:Y:S01]  /*1100*/  IMAD.MOV.U32 R5, RZ, RZ, 0x1 ;  /* 0x00000001ff057424 */ /* 0x000fe200078e00ff */
[----:B------:R-:W-:Y:S01]  /*1110*/  P2R R3, PR, RZ, 0x1 ;  /* 0x00000001ff037803 */ /* 0x000fe20000000000 */
[----:B------:R-:W-:Y:S01]  /*1120*/  IMAD.MOV.U32 R3, RZ, RZ, -0x1 ;  /* 0xffffffffff037424 */ /* 0x000fe200078e00ff */
[----:B------:R-:W-:Y:S01]  /*1130*/  ULEA.HI UR5, UR5, UR4, URZ, 0x5 ;  /* 0x0000000405057291 */ /* 0x000fe2000f8f283f */
[----:B------:R-:W-:Y:S01]  /*1140*/  LOP3.LUT R4, R4, 0x4, R93, 0xf8, !PT ;  /* 0x0000000404047812 */ /* 0x000fe200078ef85d */
[----:B------:R-:W-:Y:S01]  /*1150*/  IMAD R6, R7, -0x40, R6 ;  /* 0xffffffc007067824 */ /* 0x000fe200078e0206 */
[----:B------:R-:W-:Y:S01]  /*1160*/  LOP3.LUT R19, R0, 0x80, RZ, 0xc0, !PT ;  /* 0x0000008000137812 */ /* 0x000fe200078ec0ff */
[----:B------:R-:W-:Y:S01]  /*1170*/  ULDC UR4, c[0x0][0x284] ;  /* 0x0000a10000047ab9 */ /* 0x000fe20000000800 */
[----:B---3--:R-:W-:Y:S01]  /*1180*/  SHF.L.U32 R3, R3, R96, RZ ;  /* 0x0000006003037219 */ /* 0x008fe200000006ff */
[----:B------:R-:W-:Y:S01]  /*1190*/  USHF.R.S32.HI UR40, URZ, 0x5, UR5 ;  /* 0x000000053f287899 */ /* 0x000fe20008011405 */
[C---:B0-----:R-:W-:Y:S01]  /*11a0*/  SHF.L.U64.HI R97, R98.reuse, 0x3, R99 ;  /* 0x0000000362617819 */ /* 0x041fe20000010263 */
[----:B------:R-:W-:Y:S01]  /*11b0*/  IMAD.SHL.U32 R98, R98, 0x8, RZ ;  /* 0x0000000862627824 */ /* 0x000fe200078e00ff */
[----:B------:R-:W-:Y:S01]  /*11c0*/  LOP3.LUT R90, R90, R32, RZ, 0xfc, !PT ;  /* 0x000000205a5a7212 */ /* 0x000fe200078efcff */
[----:B------:R-:W-:Y:S01]  /*11d0*/  IMAD.SHL.U32 R99, R0, 0x2, RZ ;  /* 0x0000000200637824 */ /* 0x000fe200078e00ff */
[----:B------:R-:W-:Y:S01]  /*11e0*/  LOP3.LUT R95, R4, 0xe00, R95, 0xf8, !PT ;  /* 0x00000e00045f7812 */ /* 0x000fe200078ef85f */
[----:B------:R-:W-:Y:S01]  /*11f0*/  VIADD R102, R6, UR4 ;  /* 0x0000000406667c36 */ /* 0x000fe20008000000 */
[----:B------:R-:W-:Y:S01]  /*1200*/  SHF.L.U32 R96, R5, R96, RZ ;  /* 0x0000006005607219 */ /* 0x000fe200000006ff */
[----:B------:R-:W-:Y:S01]  /*1210*/  IMAD.MOV.U32 R91, RZ, RZ, RZ ;  /* 0x000000ffff5b7224 */ /* 0x000fe200078e00ff */
[----:B------:R-:W-:Y:S01]  /*1220*/  LOP3.LUT R105, R18, 0x1, RZ, 0xfc, !PT ;  /* 0x0000000112697812 */ /* 0x000fe200078efcff */
[----:B-1----:R-:W-:Y:S01]  /*1230*/  VIADD R100, R100, 0xffffffff ;  /* 0xffffffff64647836 */ /* 0x002fe20000000000 */
[----:B------:R-:W-:Y:S01]  /*1240*/  SHF.R.U32.HI R19, RZ, 0x7, R19 ;  /* 0x00000007ff137819 */ /* 0x000fe20000011613 */
[----:B------:R-:W-:Y:S01]  /*1250*/  UIADD3 UR41, UR40, -0x1, URZ ;  /* 0xffffffff28297890 */ /* 0x000fe2000fffe03f */
[----:B------:R-:W-:Y:S01]  /*1260*/  LOP3.LUT R101, RZ, R3, RZ, 0x33, !PT ;  /* 0x00000003ff657212 */ /* 0x000fe200078e33ff */
[----:B------:R-:W-:Y:S01]  /*1270*/  UMOV UR38, URZ ;  /* 0x0000003f00267c82 */ /* 0x000fe20008000000 */
[----:B------:R-:W-:-:S09]  /*1280*/  UMOV UR39, URZ ;  /* 0x0000003f00277c82 */ /* 0x000fd20008000000 */
.L_x_169:
[----:B0-----:R-:W0:Y:S01]  /*1290*/  S2R R3, SR_CgaCtaId ;  /* 0x0000000000037919 */ /* 0x001e220000008800 */
[----:B------:R-:W-:-:S04]  /*12a0*/  MOV R0, 0x400 ;  /* 0x0000040000007802 */ /* 0x000fc80000000f00 */
[----:B0-----:R-:W-:-:S05]  /*12b0*/  LEA R24, R3, R0, 0x18 ;  /* 0x0000000003187211 */ /* 0x001fca00078ec0ff */
[----:B------:R-:W-:-:S05]  /*12c0*/  VIADD R0, R24, 0x800 ;  /* 0x0000080018007836 */ /* 0x000fca0000000000 */
[----:B------:R-:W-:-:S13]  /*12d0*/  LOP3.LUT P0, RZ, R0, 0x9f, RZ, 0xc0, !PT ;  /* 0x0000009f00ff7812 */ /* 0x000fda000780c0ff */
[----:B-12345:R-:W-:Y:S05]  /*12e0*/  @!P0 BRA `(.L_x_13) ;  /* 0x0000000000408947 */ /* 0x03efea0003800000 */
[----:B------:R-:W-:Y:S01]  /*12f0*/  MOV R0, 0x0 ;  /* 0x0000000000007802 */ /* 0x000fe20000000f00 */
[----:B------:R-:W-:Y:S01]  /*1300*/  ULDC.64 UR4, c[0x4][0x70] ;  /* 0x01001c0000047ab9 */ /* 0x000fe20000000a00 */
[----:B------:R-:W-:Y:S01]  /*1310*/  ULDC.64 UR6, c[0x4][0x8] ;  /* 0x0100020000067ab9 */ /* 0x000fe20000000a00 */
[----:B------:R-:W-:Y:S01]  /*1320*/  IMAD.U32 R4, RZ, RZ, UR4 ;  /* 0x00000004ff047e24 */ /* 0x000fe2000f8e00ff */
[----:B------:R0:W1:Y:S01]  /*1330*/  LDC.64 R14, c[0x4][R0] ;  /* 0x01000000000e7b82 */ /* 0x0000620000000a00 */
[----:B------:R-:W-:Y:S01]  /*1340*/  IMAD.U32 R5, RZ, RZ, UR5 ;  /* 0x00000005ff057e24 */ /* 0x000fe2000f8e00ff */
[----:B------:R-:W-:Y:S01]  /*1350*/  ULDC.64 UR4, c[0x4][0x78] ;  /* 0x01001e0000047ab9 */ /* 0x000fe20000000a00 */
[----:B------:R-:W-:Y:S02]  /*1360*/  IMAD.U32 R10, RZ, RZ, UR6 ;  /* 0x00000006ff0a7e24 */ /* 0x000fe4000f8e00ff */
[----:B------:R-:W-:Y:S02]  /*1370*/  IMAD.U32 R6, RZ, RZ, UR4 ;  /* 0x00000004ff067e24 */ /* 0x000fe4000f8e00ff */
[----:B------:R-:W-:-:S02]  /*1380*/  IMAD.U32 R7, RZ, RZ, UR5 ;  /* 0x00000005ff077e24 */ /* 0x000fc4000f8e00ff */
[----:B------:R-:W-:Y:S02]  /*1390*/  IMAD.U32 R11, RZ, RZ, UR7 ;  /* 0x00000007ff0b7e24 */ /* 0x000fe4000f8e00ff */
[----:B------:R-:W-:Y:S02]  /*13a0*/  IMAD.MOV.U32 R8, RZ, RZ, 0x70 ;  /* 0x00000070ff087424 */ /* 0x000fe400078e00ff */
[----:B------:R-:W-:Y:S02]  /*13b0*/  IMAD.MOV.U32 R12, RZ, RZ, 0x1 ;  /* 0x00000001ff0c7424 */ /* 0x000fe400078e00ff */
[----:B0-----:R-:W-:-:S07]  /*13c0*/  IMAD.MOV.U32 R13, RZ, RZ, RZ ;  /* 0x000000ffff0d7224 */ /* 0x001fce00078e00ff */
[----:B------:R-:W-:-:S07]  /*13d0*/  LEPC R20, `(.L_x_13) ;  /* 0x000000001014794e */ /* 0x000fce0000000000 */
[----:B-1---5:R-:W-:Y:S05]  /*13e0*/  CALL.ABS.NOINC R14 ;  /* 0x000000000e007343 */ /* 0x022fea0003c00000 */
.L_x_13:
[----:B------:R-:W-:-:S05]  /*13f0*/  VIADD R25, R24, 0x1c800 ;  /* 0x0001c80018197836 */ /* 0x000fca0000000000 */
[----:B------:R-:W-:-:S13]  /*1400*/  LOP3.LUT P0, RZ, R25, 0x3ff, RZ, 0xc0, !PT ;  /* 0x000003ff19ff7812 */ /* 0x000fda000780c0ff */
[----:B------:R-:W-:Y:S05]  /*1410*/  @!P0 BRA `(.L_x_14) ;  /* 0x00000000007c8947 */ /* 0x000fea0003800000 */
        /* <DEDUP_REMOVED lines=16> */
.L_x_15:
[----:B------:R-:W0:Y:S01]  /*1520*/  LDC.64 R22, c[0x4][R22] ;  /* 0x0100000016167b82 */ /* 0x000e220000000a00 */
[----:B------:R-:W-:Y:S01]  /*1530*/  ULDC.64 UR4, c[0x4][0x70] ;  /* 0x01001c0000047ab9 */ /* 0x000fe20000000a00 */
[----:B------:R-:W-:Y:S01]  /*1540*/  ULDC.64 UR6, c[0x4][0x10] ;  /* 0x0100040000067ab9 */ /* 0x000fe20000000a00 */
[----:B------:R-:W-:Y:S02]  /*1550*/  IMAD.U32 R4, RZ, RZ, UR4 ;  /* 0x00000004ff047e24 */ /* 0x000fe4000f8e00ff */
        /* <DEDUP_REMOVED lines=8> */
[----:B------:R-:W-:-:S07]  /*15e0*/  IMAD.MOV.U32 R13, RZ, RZ, RZ ;  /* 0x000000ffff0d7224 */ /* 0x000fce00078e00ff */
[----:B------:R-:W-:-:S07]  /*15f0*/  LEPC R20, `(.L_x_14) ;  /* 0x000000001014794e */ /* 0x000fce0000000000 */
[----:B0-----:R-:W-:Y:S05]  /*1600*/  CALL.ABS.NOINC R22 ;  /* 0x0000000016007343 */ /* 0x001fea0003c00000 */
.L_x_14:
[----:B------:R-:W-:Y:S01]  /*1610*/  UMOV UR4, 0xffffffff ;  /* 0xffffffff00047882 */ /* 0x000fe20000000000 */
[----:B------:R-:W-:Y:S02]  /*1620*/  ISETP.NE.AND P0, PT, R105, 0x3, PT ;  /* 0x000000036900780c */ /* 0x000fe40003f05270 */
[----:B------:R-:W-:Y:S11]  /*1630*/  BRA.DIV UR4, `(.L_x_16) ;  /* 0x0000007a04007947 */ /* 0x000ff6000b800000 */
.L_x_200:
[----:B------:R-:W-:Y:S05]  /*1640*/  @!P0 BRA `(.L_x_17) ;  /* 0x0000000000048947 */ /* 0x000fea0003800000 */
[----:B------:R-:W-:Y:S01]  /*1650*/  BPT.TRAP 0x1 ;  /* 0x000000040000795c */ /* 0x000fe20000300000 */
.L_x_17:
[----:B------:R-:W-:Y:S02]  /*1660*/  IMAD.U32 R0, RZ, RZ, UR38 ;  /* 0x00000026ff007e24 */ /* 0x000fe4000f8e00ff */
[----:B------:R-:W-:-:S03]  /*1670*/  IMAD.U32 R3, RZ, RZ, UR39 ;  /* 0x00000027ff037e24 */ /* 0x000fc6000f8e00ff */
[----:B------:R-:W-:Y:S01]  /*1680*/  SHF.L.U32 R0, R0, 0x1f, RZ ;  /* 0x0000001f00007819 */ /* 0x000fe200000006ff */
[----:B------:R-:W-:-:S04]  /*1690*/  IMAD R3, R3, 0x8, R24 ;  /* 0x0000000803037824 */ /* 0x000fc800078e0218 */
[----:B------:R0:W1:Y:S01]  /*16a0*/  SYNCS.PHASECHK.TRANS64.TRYWAIT P1, [R3+URZ], R0 ;  /* 0x00000000030075a7 */ /* 0x000062000802017f */
[----:B------:R-:W-:Y:S05]  /*16b0*/  @!P0 BRA `(.L_x_18) ;  /* 0x0000000000048947 */ /* 0x000fea0003800000 */
[----:B------:R-:W-:Y:S01]  /*16c0*/  BPT.TRAP 0x1 ;  /* 0x000000040000795c */ /* 0x000fe20000300000 */
.L_x_18:
[----:B-1----:R-:W-:Y:S05]  /*16d0*/  @P1 BRA `(.L_x_19) ;  /* 0x0000000000081947 */ /* 0x002fea0003800000 */
[----:B------:R-:W1:Y:S02]  /*16e0*/  SYNCS.PHASECHK.TRANS64.TRYWAIT P1, [R3+URZ], R0 ;  /* 0x00000000030075a7 */ /* 0x000e64000802017f */
[----:B-1----:R-:W-:Y:S05]  /*16f0*/  @!P1 BRA `(.L_x_20) ;  /* 0x0000007400f09947 */ /* 0x002fea0003800000 */
.L_x_19:
[----:B------:R-:W-:-:S04]  /*1700*/  UIADD3 UR4, UR39, 0x1, URZ ;  /* 0x0000000127047890 */ /* 0x000fc8000fffe03f */
[----:B------:R-:W-:Y:S02]  /*1710*/  UISETP.NE.AND UP0, UPT, UR4, 0x7, UPT ;  /* 0x000000070400788c */ /* 0x000fe4000bf05270 */
[----:B01----:R-:W-:Y:S02]  /*1720*/  IMAD.U32 R0, RZ, RZ, UR4 ;  /* 0x00000004ff007e24 */ /* 0x003fe4000f8e00ff */
[----:B------:R-:W-:Y:S02]  /*1730*/  USEL UR4, URZ, 0x1, UP0 ;  /* 0x000000013f047887 */ /* 0x000fe40008000000 */
[----:B------:R-:W-:Y:S02]  /*1740*/  PLOP3.LUT P1, PT, PT, PT, UP0, 0x80, 0x0 ;  /* 0x000000000000781c */ /* 0x000fe40003f2f008 */
[----:B------:R-:W-:Y:S02]  /*1750*/  ULOP3.LUT UR4, UR38, UR4, URZ, 0x3c, !UPT ;  /* 0x0000000426047292 */ /* 0x000fe4000f8e3c3f */
[----:B------:R-:W-:-:S04]  /*1760*/  SEL R0, R0, RZ, P1 ;  /* 0x000000ff00007207 */ /* 0x000fc80000800000 */
[----:B------:R-:W-:Y:S01]  /*1770*/  IMAD.U32 R9, RZ, RZ, UR4 ;  /* 0x00000004ff097e24 */ /* 0x000fe2000f8e00ff */
[----:B------:R-:W-:Y:S06]  /*1780*/  @!P0 BRA `(.L_x_21) ;  /* 0x0000000000048947 */ /* 0x000fec0003800000 */
[----:B------:R-:W-:Y:S01]  /*1790*/  BPT.TRAP 0x1 ;  /* 0x000000040000795c */ /* 0x000fe20000300000 */
.L_x_21:
[----:B------:R-:W-:Y:S01]  /*17a0*/  IMAD.U32 R4, RZ, RZ, UR39 ;  /* 0x00000027ff047e24 */ /* 0x000fe2000f8e00ff */
[----:B------:R-:W-:Y:S02]  /*17b0*/  LOP3.LUT P2, RZ, R93, 0x4, RZ, 0xc0, !PT ;  /* 0x000000045dff7812 */ /* 0x000fe4000784c0ff */
[----:B------:R-:W-:Y:S01]  /*17c0*/  SHF.L.U32 R6, R9, 0x1f, RZ ;  /* 0x0000001f09067819 */ /* 0x000fe200000006ff */
[----:B------:R-:W-:-:S04]  /*17d0*/  IMAD R3, R4, 0x1000, R95 ;  /* 0x0000100004037824 */ /* 0x000fc800078e025f */
[--C-:B------:R-:W-:Y:S02]  /*17e0*/  IMAD R4, R3, 0x4, R24.reuse ;  /* 0x0000000403047824 */ /* 0x100fe400078e0218 */
[----:B------:R-:W-:Y:S02]  /*17f0*/  IMAD R3, R0, 0x8, R24 ;  /* 0x0000000800037824 */ /* 0x000fe400078e0218 */
[C---:B------:R-:W-:Y:S02]  /*1800*/  VIADD R7, R4.reuse, 0x800 ;  /* 0x0000080004077836 */ /* 0x040fe40000000000 */
[----:B------:R-:W-:Y:S01]  /*1810*/  VIADD R5, R4, 0x890 ;  /* 0x0000089004057836 */ /* 0x000fe20000000000 */
[----:B------:R0:W1:Y:S01]  /*1820*/  SYNCS.PHASECHK.TRANS64.TRYWAIT P1, [R3+URZ], R6 ;  /* 0x00000006030075a7 */ /* 0x000062000802017f */
[----:B------:R-:W-:Y:S01]  /*1830*/  @P2 VIADD R5, R7, 0x70 ;  /* 0x0000007007052836 */ /* 0x000fe20000000000 */
[----:B------:R0:W2:Y:S06]  /*1840*/  LDS R112, [R4+0x800] ;  /* 0x0008000004707984 */ /* 0x0000ac0000000800 */
[----:B------:R-:W-:Y:S05]  /*1850*/  WARPSYNC.ALL ;  /* 0x0000000000007948 */ /* 0x000fea0003800000 */
[----:B------:R-:W-:Y:S01]  /*1860*/  LDS R113, [R4+0xc00] ;  /* 0x000c000004717984 */ /* 0x000fe20000000800 */
[----:B------:R-:W-:-:S03]  /*1870*/  ISETP.NE.AND P2, PT, RZ, UR41, PT ;  /* 0x00000029ff007c0c */ /* 0x000fc6000bf45270 */
[----:B------:R-:W-:Y:S04]  /*1880*/  LDS R108, [R4+0x900] ;  /* 0x00090000046c7984 */ /* 0x000fe80000000800 */
[----:B------:R-:W-:Y:S04]  /*1890*/  LDS R109, [R4+0xd00] ;  /* 0x000d0000046d7984 */ /* 0x000fe80000000800 */
[----:B------:R-:W-:Y:S04]  /*18a0*/  LDS R114, [R5] ;  /* 0x0000000005727984 */ /* 0x000fe80000000800 */
[----:B------:R-:W2:Y:S04]  /*18b0*/  LDS R115, [R5+0x400] ;  /* 0x0004000005737984 */ /* 0x000ea80000000800 */
[----:B------:R-:W-:Y:S04]  /*18c0*/  LDS R110, [R5+0x100] ;  /* 0x00010000056e7984 */ /* 0x000fe80000000800 */
[----:B------:R-:W3:Y:S01]  /*18d0*/  LDS R111, [R5+0x500] ;  /* 0x00050000056f7984 */ /* 0x000ee20000000800 */
[----:B------:R-:W-:Y:S01]  /*18e0*/  R2UR UR4, R25 ;  /* 0x00000000190472ca */ /* 0x000fe200000e0000 */
[----:B------:R-:W-:Y:S01]  /*18f0*/  UMOV UR11, 0x40000040 ;  /* 0x40000040000b7882 */ /* 0x000fe20000000000 */
[----:B--2---:R-:W-:-:S11]  /*1900*/  WARPGROUP.ARRIVE ;  /* 0x00000000000079c5 */ /* 0x004fd60000000000 */
[----:B------:R-:W-:-:S04]  /*1910*/  USHF.R.U32.HI UR4, URZ, 0x4, UR4 ;  /* 0x000000043f047899 */ /* 0x000fc80008011604 */
[----:B------:R-:W-:-:S04]  /*1920*/  ULOP3.LUT UR4, UR4, 0x3fff, URZ, 0xc0, !UPT ;  /* 0x00003fff04047892 */ /* 0x000fc8000f8ec03f */
[----:B------:R-:W-:-:S04]  /*1930*/  ULOP3.LUT UR7, UR4, 0x10000, URZ, 0xfc, !UPT ;  /* 0x0001000004077892 */ /* 0x000fc8000f8efc3f */
[----:B------:R-:W-:-:S04]  /*1940*/  ULEA UR4, UR39, UR7, 0xa ;  /* 0x0000000727047291 */ /* 0x000fc8000f8e503f */
[----:B------:R-:W-:-:S03]  /*1950*/  UIADD3 UR6, UR4, 0x2, URZ ;  /* 0x0000000204067890 */ /* 0x000fc6000fffe03f */
[----:B------:R-:W-:Y:S02]  /*1960*/  UMOV UR10, UR4 ;  /* 0x00000004000a7c82 */ /* 0x000fe40008000000 */
[----:B------:R-:W-:Y:S01]  /*1970*/  HGMMA.64x128x8.F32.TF32 R24, R112, gdesc[UR8], RZ, !UPT, gsb0 ;  /* 0x05e0000870187df0 */ /* 0x000fe2000c0028ff */
[----:B------:R-:W-:Y:S01]  /*1980*/  UMOV UR11, 0x40000040 ;  /* 0x40000040000b7882 */ /* 0x000fe20000000000 */
[----:B------:R-:W-:Y:S01]  /*1990*/  UMOV UR10, UR6 ;  /* 0x00000006000a7c82 */ /* 0x000fe20008000000 */
[----:B------:R-:W-:Y:S02]  /*19a0*/  UIADD3 UR6, UR4, 0x4, URZ ;  /* 0x0000000404067890 */ /* 0x000fe4000fffe03f */
[----:B------:R-:W-:Y:S01]  /*19b0*/  UIADD3 UR4, UR4, 0x6, URZ ;  /* 0x0000000604047890 */ /* 0x000fe2000fffe03f */
[----:B------:R-:W-:Y:S02]  /*19c0*/  WARPGROUP.DEPBAR.LE gsb0, 0x0 ;  /* 0x00008000000079c5 */ /* 0x000fe40000010000 */
[----:B---3--:R-:W-:-:S06]  /*19d0*/  WARPGROUP.ARRIVE ;  /* 0x00000000000079c5 */ /* 0x008fcc0000000000 */
[----:B------:R-:W-:Y:S01]  /*19e0*/  HGMMA.64x128x8.F32.TF32 R24, R108, gdesc[UR8], R24, gsb0 ;  /* 0x05e000086c187df0 */ /* 0x000fe20008002818 */
[----:B------:R-:W-:Y:S01]  /*19f0*/  UMOV UR10, UR6 ;  /* 0x00000006000a7c82 */ /* 0x000fe20008000000 */
[----:B------:R-:W-:Y:S01]  /*1a00*/  UMOV UR11, 0x40000040 ;  /* 0x40000040000b7882 */ /* 0x000fe20000000000 */
[----:B------:R-:W-:Y:S02]  /*1a10*/  WARPGROUP.DEPBAR.LE gsb0, 0x0 ;  /* 0x00008000000079c5 */ /* 0x000fe40000010000 */
[----:B------:R-:W-:Y:S04]  /*1a20*/  LDS R108, [R4+0xa00] ;  /* 0x000a0000046c7984 */ /* 0x000fe80000000800 */
[----:B------:R-:W-:Y:S04]  /*1a30*/  LDS R109, [R4+0xe00] ;  /* 0x000e0000046d7984 */ /* 0x000fe80000000800 */
[----:B------:R-:W-:Y:S04]  /*1a40*/  LDS R110, [R5+0x200] ;  /* 0x00020000056e7984 */ /* 0x000fe80000000800 */
[----:B------:R-:W2:Y:S02]  /*1a50*/  LDS R111, [R5+0x600] ;  /* 0x00060000056f7984 */ /* 0x000ea40000000800 */
[----:B--2---:R-:W-:-:S06]  /*1a60*/  WARPGROUP.ARRIVE ;  /* 0x00000000000079c5 */ /* 0x004fcc0000000000 */
        /* <DEDUP_REMOVED lines=9> */
[----:B------:R-:W-:Y:S03]  /*1b00*/  HGMMA.64x128x8.F32.TF32 R24, R108, gdesc[UR8], R24, gsb0 ;  /* 0x05e000086c187df0 */ /* 0x000fe60008002818 */
[----:B------:R-:W-:Y:S02]  /*1b10*/  WARPGROUP.DEPBAR.LE gsb0, 0x0 ;  /* 0x00008000000079c5 */ /* 0x000fe40000010000 */
[----:B------:R-:W-:Y:S05]  /*1b20*/  @!P2 BRA `(.L_x_22) ;  /* 0x0000000800c0a947 */ /* 0x000fea0003800000 */
[----:B------:R-:W-:Y:S05]  /*1b30*/  @!P0 BRA `(.L_x_23) ;  /* 0x0000000000048947 */ /* 0x000fea0003800000 */
[----:B------:R-:W-:Y:S01]  /*1b40*/  BPT.TRAP 0x1 ;  /* 0x000000040000795c */ /* 0x000fe20000300000 */
.L_x_23:
[----:B-1----:R-:W-:Y:S05]  /*1b50*/  @P1 BRA `(.L_x_24) ;  /* 0x0000000000181947 */ /* 0x002fea0003800000 */
[----:B------:R-:W1:Y:S01]  /*1b60*/  S2UR UR5, SR_CgaCtaId ;  /* 0x00000000000579c3 */ /* 0x000e620000008800 */
[----:B------:R-:W-:Y:S02]  /*1b70*/  UMOV UR4, 0x400 ;  /* 0x0000040000047882 */ /* 0x000fe40000000000 */
[----:B-1----:R-:W-:-:S06]  /*1b80*/  ULEA UR4, UR5, UR4, 0x18 ;  /* 0x0000000405047291 */ /* 0x002fcc000f8ec03f */
[----:B0-----:R-:W-:-:S04]  /*1b90*/  LEA R3, R0, UR4, 0x3 ;  /* 0x0000000400037c11 */ /* 0x001fc8000f8e18ff */
[----:B------:R-:W0:Y:S02]  /*1ba0*/  SYNCS.PHASECHK.TRANS64.TRYWAIT P1, [R3+URZ], R6 ;  /* 0x00000006030075a7 */ /* 0x000e24000802017f */
[----:B0-----:R-:W-:Y:S05]  /*1bb0*/  @!P1 BRA `(.L_x_25) ;  /* 0x0000007000d49947 */ /* 0x001fea0003800000 */
.L_x_24:
[----:B------:R-:W1:Y:S01]  /*1bc0*/  S2UR UR5, SR_CgaCtaId ;  /* 0x00000000000579c3 */ /* 0x000e620000008800 */
[----:B0-----:R-:W-:Y:S01]  /*1bd0*/  IMAD.SHL.U32 R6, R0, 0x1000, RZ ;  /* 0x0000100000067824 */ /* 0x001fe200078e00ff */
[----:B------:R-:W-:Y:S01]  /*1be0*/  UMOV UR4, 0x400 ;  /* 0x0000040000047882 */ /* 0x000fe20000000000 */
[----:B------:R-:W-:Y:S02]  /*1bf0*/  LOP3.LUT P1, RZ, R93, 0x4, RZ, 0xc0, !PT ;  /* 0x000000045dff7812 */ /* 0x000fe4000782c0ff */
[----:B------:R-:W-:Y:S01]  /*1c00*/  IMAD.IADD R3, R95, 0x1, R6 ;  /* 0x000000015f037824 */ /* 0x000fe200078e0206 */
[----:B-1----:R-:W-:-:S03]  /*1c10*/  ULEA UR9, UR5, UR4, 0x18 ;  /* 0x0000000405097291 */ /* 0x002fc6000f8ec03f */
[----:B------:R-:W-:-:S03]  /*1c20*/  UMOV UR4, UR39 ;  /* 0x0000002700047c82 */ /* 0x000fc60008000000 */
[----:B------:R-:W-:-:S05]  /*1c30*/  LEA R3, R3, UR9, 0x2 ;  /* 0x0000000903037c11 */ /* 0x000fca000f8e10ff */
[C---:B------:R-:W-:Y:S01]  /*1c40*/  VIADD R5, R3.reuse, 0x800 ;  /* 0x0000080003057836 */ /* 0x040fe20000000000 */
[----:B------:R0:W1:Y:S01]  /*1c50*/  LDS R112, [R3+0x800] ;  /* 0x0008000003707984 */ /* 0x0000620000000800 */
[----:B------:R-:W-:Y:S02]  /*1c60*/  VIADD R4, R3, 0x890 ;  /* 0x0000089003047836 */ /* 0x000fe40000000000 */
[----:B------:R-:W-:Y:S01]  /*1c70*/  @P1 VIADD R4, R5, 0x70 ;  /* 0x0000007005041836 */ /* 0x000fe20000000000 */
[----:B------:R0:W2:Y:S01]  /*1c80*/  LDS R113, [R3+0xc00] ;  /* 0x000c000003717984 */ /* 0x0000a20000000800 */
[----:B------:R-:W3:Y:S03]  /*1c90*/  LDC R5, c[0x0][0x28c] ;  /* 0x0000a300ff057b82 */ /* 0x000ee60000000800 */
[----:B------:R0:W4:Y:S04]  /*1ca0*/  LDS R114, [R4] ;  /* 0x0000000004727984 */ /* 0x0001280000000800 */
[----:B------:R0:W0:Y:S01]  /*1cb0*/  LDS R115, [R4+0x400] ;  /* 0x0004000004737984 */ /* 0x0000220000000800 */
[----:B---3--:R-:W-:-:S13]  /*1cc0*/  ISETP.GE.AND P1, PT, R5, 0x41, PT ;  /* 0x000000410500780c */ /* 0x008fda0003f26270 */
[----:B012-4-:R-:W-:Y:S05]  /*1cd0*/  @!P1 BRA `(.L_x_26) ;  /* 0x0000000400789947 */ /* 0x017fea0003800000 */
[----:B------:R-:W-:Y:S01]  /*1ce0*/  R2UR UR6, R0 ;  /* 0x00000000000672ca */ /* 0x000fe200000e0000 */
[----:B------:R-:W-:Y:S01]  /*1cf0*/  IMAD.U32 R3, RZ, RZ, UR41 ;  /* 0x00000029ff037e24 */ /* 0x000fe2000f8e00ff */
[----:B------:R-:W-:-:S13]  /*1d00*/  UMOV UR4, UR39 ;  /* 0x0000002700047c82 */ /* 0x000fda0008000000 */
.L_x_34:
[----:B------:R-:W-:-:S04]  /*1d10*/  UIADD3 UR5, UR6, 0x1, URZ ;  /* 0x0000000106057890 */ /* 0x000fc8000fffe03f */
[----:B------:R-:W-:-:S04]  /*1d20*/  UISETP.NE.AND UP0, UPT, UR5, 0x7, UPT ;  /* 0x000000070500788c */ /* 0x000fc8000bf05270 */
[----:B------:R-:W-:Y:S02]  /*1d30*/  USEL UR8, URZ, 0x1, UP0 ;  /* 0x000000013f087887 */ /* 0x000fe40008000000 */
[----:B------:R-:W-:-:S04]  /*1d40*/  USEL UR5, UR5, URZ, UP0 ;  /* 0x0000003f05057287 */ /* 0x000fc80008000000 */
[----:B------:R-:W-:Y:S02]  /*1d50*/  LOP3.LUT R9, R9, UR8, RZ, 0x3c, !PT ;  /* 0x0000000809097c12 */ /* 0x000fe4000f8e3cff */
[----:B------:R-:W-:Y:S01]  /*1d60*/  IMAD.U32 R0, RZ, RZ, UR5 ;  /* 0x00000005ff007e24 */ /* 0x000fe2000f8e00ff */
[----:B0-----:R-:W-:Y:S06]  /*1d70*/  @!P0 BRA `(.L_x_27) ;  /* 0x0000000000048947 */ /* 0x001fec0003800000 */
[----:B------:R-:W-:Y:S01]  /*1d80*/  BPT.TRAP 0x1 ;  /* 0x000000040000795c */ /* 0x000fe20000300000 */
.L_x_27:
[----:B------:R-:W0:Y:S01]  /*1d90*/  S2UR UR5, SR_CgaCtaId ;  /* 0x00000000000579c3 */ /* 0x000e220000008800 */
[----:B------:R-:W-:Y:S01]  /*1da0*/  UMOV UR9, 0x400 ;  /* 0x0000040000097882 */ /* 0x000fe20000000000 */
[----:B------:R-:W-:Y:S01]  /*1db0*/  SHF.L.U32 R8, R9, 0x1f, RZ ;  /* 0x0000001f09087819 */ /* 0x000fe200000006ff */
[----:B------:R-:W-:Y:S02]  /*1dc0*/  ULEA UR8, UR6, UR7, 0xa ;  /* 0x0000000706087291 */ /* 0x000fe4000f8e503f */
[----:B------:R-:W-:Y:S01]  /*1dd0*/  IMAD.U32 R4, RZ, RZ, UR6 ;  /* 0x00000006ff047e24 */ /* 0x000fe2000f8e00ff */
[----:B------:R-:W-:Y:S01]  /*1de0*/  UMOV UR11, 0x40000040 ;  /* 0x40000040000b7882 */ /* 0x000fe20000000000 */
[----:B------:R-:W-:Y:S01]  /*1df0*/  LOP3.LUT P3, RZ, R93, 0x4, RZ, 0xc0, !PT ;  /* 0x000000045dff7812 */ /* 0x000fe2000786c0ff */
[----:B------:R-:W-:Y:S01]  /*1e00*/  UIADD3 UR6, UR8, 0x2, URZ ;  /* 0x0000000208067890 */ /* 0x000fe2000fffe03f */
[----:B------:R-:W-:Y:S01]  /*1e10*/  IMAD R4, R4, 0x1000, R95 ;  /* 0x0000100004047824 */ /* 0x000fe200078e025f */
[----:B------:R-:W-:Y:S01]  /*1e20*/  UMOV UR10, UR8 ;  /* 0x00000008000a7c82 */ /* 0x000fe20008000000 */
[----:B0-----:R-:W-:-:S06]  /*1e30*/  ULEA UR9, UR5, UR9, 0x18 ;  /* 0x0000000905097291 */ /* 0x001fcc000f8ec03f */
[----:B------:R-:W-:Y:S02]  /*1e40*/  LEA R7, R0, UR9, 0x3 ;  /* 0x0000000900077c11 */ /* 0x000fe4000f8e18ff */
[----:B------:R-:W-:Y:S02]  /*1e50*/  LEA R6, R4, UR9, 0x2 ;  /* 0x0000000904067c11 */ /* 0x000fe4000f8e10ff */
[----:B------:R0:W1:Y:S01]  /*1e60*/  SYNCS.PHASECHK.TRANS64.TRYWAIT P1, [R7+URZ], R8 ;  /* 0x00000008070075a7 */ /* 0x000062000802017f */
[----:B------:R-:W-:Y:S02]  /*1e70*/  WARPGROUP.ARRIVE ;  /* 0x00000000000079c5 */ /* 0x000fe40000000000 */
[C---:B------:R-:W-:Y:S02]  /*1e80*/  VIADD R4, R6.reuse, 0x900 ;  /* 0x0000090006047836 */ /* 0x040fe40000000000 */
[----:B------:R-:W-:Y:S02]  /*1e90*/  VIADD R5, R6, 0x990 ;  /* 0x0000099006057836 */ /* 0x000fe40000000000 */
[----:B------:R-:W-:Y:S01]  /*1ea0*/  HGMMA.64x128x8.F32.TF32 R24, R112, gdesc[UR8], R24, gsb0 ;  /* 0x05e0000870187df0 */ /* 0x000fe20008002818 */
[----:B------:R-:W-:Y:S01]  /*1eb0*/  @P3 VIADD R5, R4, 0x70 ;  /* 0x0000007004053836 */ /* 0x000fe20000000000 */
[----:B------:R-:W-:Y:S01]  /*1ec0*/  UMOV UR10, UR6 ;  /* 0x00000006000a7c82 */ /* 0x000fe20008000000 */
[----:B------:R-:W-:Y:S01]  /*1ed0*/  UMOV UR11, 0x40000040 ;  /* 0x40000040000b7882 */ /* 0x000fe20000000000 */
[----:B------:R-:W-:-:S02]  /*1ee0*/  WARPGROUP.DEPBAR.LE gsb0, 0x0 ;  /* 0x00008000000079c5 */ /* 0x000fc40000010000 */
[----:B------:R-:W-:Y:S04]  /*1ef0*/  LDS R108, [R6+0x900] ;  /* 0x00090000066c7984 */ /* 0x000fe80000000800 */
[----:B------:R-:W-:Y:S04]  /*1f00*/  LDS R109, [R6+0xd00] ;  /* 0x000d0000066d7984 */ /* 0x000fe80000000800 */
[----:B------:R-:W-:Y:S04]  /*1f10*/  LDS R110, [R5] ;  /* 0x00000000056e7984 */ /* 0x000fe80000000800 */
[----:B------:R-:W2:Y:S02]  /*1f20*/  LDS R111, [R5+0x400] ;  /* 0x00040000056f7984 */ /* 0x000ea40000000800 */
[----:B--2---:R-:W-:-:S06]  /*1f30*/  WARPGROUP.ARRIVE ;  /* 0x00000000000079c5 */ /* 0x004fcc0000000000 */
[----:B------:R-:W-:Y:S03]  /*1f40*/  HGMMA.64x128x8.F32.TF32 R24, R108, gdesc[UR8], R24, gsb0 ;  /* 0x05e000086c187df0 */ /* 0x000fe60008002818 */
[----:B------:R-:W-:Y:S02]  /*1f50*/  WARPGROUP.DEPBAR.LE gsb0, 0x0 ;  /* 0x00008000000079c5 */ /* 0x000fe40000010000 */
[----:B------:R0:W2:Y:S04]  /*1f60*/  LDS R108, [R6+0xa00] ;  /* 0x000a0000066c7984 */ /* 0x0000a80000000800 */
[----:B------:R0:W3:Y:S04]  /*1f70*/  LDS R109, [R6+0xe00] ;  /* 0x000e0000066d7984 */ /* 0x0000e80000000800 */
[----:B------:R0:W4:Y:S04]  /*1f80*/  LDS R110, [R5+0x100] ;  /* 0x00010000056e7984 */ /* 0x0001280000000800 */
[----:B------:R0:W0:Y:S01]  /*1f90*/  LDS R111, [R5+0x500] ;  /* 0x00050000056f7984 */ /* 0x0000220000000800 */
[----:B-1----:R-:W-:Y:S05]  /*1fa0*/  @!P0 BRA `(.L_x_28) ;  /* 0x0000000000048947 */ /* 0x002fea0003800000 */
[----:B------:R-:W-:Y:S01]  /*1fb0*/  BPT.TRAP 0x1 ;  /* 0x000000040000795c */ /* 0x000fe20000300000 */
.L_x_28:
[----:B------:R-:W-:Y:S01]  /*1fc0*/  ULEA UR5, UR4, UR9, 0x3 ;  /* 0x0000000904057291 */ /* 0x000fe2000f8e183f */
[----:B------:R-:W-:-:S03]  /*1fd0*/  ISETP.GT.U32.AND P2, PT, R18, 0x1, PT ;  /* 0x000000011200780c */ /* 0x000fc60003f44070 */
[----:B------:R-:W-:-:S04]  /*1fe0*/  UIADD3 UR5, UR5, 0x38, URZ ;  /* 0x0000003805057890 */ /* 0x000fc8000fffe03f */
[----:B------:R-:W-:-:S09]  /*1ff0*/  UPRMT UR5, URZ, 0x654, UR5 ;  /* 0x000006543f057896 */ /* 0x000fd20008000005 */
[----:B------:R-:W-:Y:S01]  /*2000*/  SYNCS.ARRIVE.TRANS64.RED.A1T0 RZ, [UR5], RZ ;  /* 0x000000ffffff79a7 */ /* 0x000fe20008100405 */
[----:B------:R-:W-:Y:S05]  /*2010*/  @P2 BRA `(.L_x_29) ;  /* 0x0000000000042947 */ /* 0x000fea0003800000 */
[----:B------:R-:W-:Y:S01]  /*2020*/  BPT.TRAP 0x1 ;  /* 0x000000040000795c */ /* 0x000fe20000300000 */
.L_x_29:
[----:B------:R-:W-:Y:S01]  /*2030*/  UIADD3 UR6, UR8, 0x4, URZ ;  /* 0x0000000408067890 */ /* 0x000fe2000fffe03f */
[----:B0-234-:R-:W-:Y:S01]  /*2040*/  WARPGROUP.ARRIVE ;  /* 0x00000000000079c5 */ /* 0x01dfe20000000000 */
[----:B------:R-:W-:Y:S01]  /*2050*/  UMOV UR11, 0x40000040 ;  /* 0x40000040000b7882 */ /* 0x000fe20000000000 */
[----:B------:R-:W-:-:S04]  /*2060*/  UIADD3 UR4, UR4, 0x1, URZ ;  /* 0x0000000104047890 */ /* 0x000fc8000fffe03f */
[----:B------:R-:W-:Y:S01]  /*2070*/  UMOV UR10, UR6 ;  /* 0x00000006000a7c82 */ /* 0x000fe20008000000 */
[----:B------:R-:W-:Y:S01]  /*2080*/  UISETP.NE.AND UP0, UPT, UR4, 0x7, UPT ;  /* 0x000000070400788c */ /* 0x000fe2000bf05270 */
[----:B------:R-:W-:Y:S03]  /*2090*/  HGMMA.64x128x8.F32.TF32 R24, R108, gdesc[UR8], R24, gsb0 ;  /* 0x05e000086c187df0 */ /* 0x000fe60008002818 */
[----:B------:R-:W-:Y:S01]  /*20a0*/  USEL UR4, UR4, URZ, UP0 ;  /* 0x0000003f04047287 */ /* 0x000fe20008000000 */
[----:B------:R-:W-:Y:S02]  /*20b0*/  WARPGROUP.DEPBAR.LE gsb0, 0x0 ;  /* 0x00008000000079c5 */ /* 0x000fe40000010000 */
[----:B------:R0:W1:Y:S04]  /*20c0*/  LDS R108, [R6+0xb00] ;  /* 0x000b0000066c7984 */ /* 0x0000680000000800 */
[----:B------:R0:W2:Y:S04]  /*20d0*/  LDS R109, [R6+0xf00] ;  /* 0x000f0000066d7984 */ /* 0x0000a80000000800 */
[----:B------:R0:W3:Y:S04]  /*20e0*/  LDS R110, [R5+0x200] ;  /* 0x00020000056e7984 */ /* 0x0000e80000000800 */
[----:B------:R0:W4:Y:S01]  /*20f0*/  LDS R111, [R5+0x600] ;  /* 0x00060000056f7984 */ /* 0x0001220000000800 */
[----:B------:R-:W-:Y:S05]  /*2100*/  @!P0 BRA `(.L_x_30) ;  /* 0x0000000000048947 */ /* 0x000fea0003800000 */
[----:B------:R-:W-:Y:S01]  /*2110*/  BPT.TRAP 0x1 ;  /* 0x000000040000795c */ /* 0x000fe20000300000 */
.L_x_30:
[----:B0-----:R-:W-:Y:S01]  /*2120*/  IMAD.SHL.U32 R6, R0, 0x1000, RZ ;  /* 0x0000100000067824 */ /* 0x001fe200078e00ff */
[----:B------:R-:W-:Y:S03]  /*2130*/  BSSY B0, `(.L_x_31) ;  /* 0x0000009000007945 */ /* 0x000fe60003800000 */
[----:B------:R-:W-:-:S05]  /*2140*/  IMAD.IADD R4, R95, 0x1, R6 ;  /* 0x000000015f047824 */ /* 0x000fca00078e0206 */
[----:B------:R-:W-:-:S05]  /*2150*/  LEA R5, R4, UR9, 0x2 ;  /* 0x0000000904057c11 */ /* 0x000fca000f8e10ff */
[C---:B------:R-:W-:Y:S02]  /*2160*/  VIADD R10, R5.reuse, 0x800 ;  /* 0x00000800050a7836 */ /* 0x040fe40000000000 */
[----:B------:R-:W-:Y:S02]  /*2170*/  VIADD R4, R5, 0x890 ;  /* 0x0000089005047836 */ /* 0x000fe40000000000 */
[----:B------:R-:W-:Y:S01]  /*2180*/  @P3 VIADD R4, R10, 0x70 ;  /* 0x000000700a043836 */ /* 0x000fe20000000000 */
[----:B------:R-:W-:Y:S06]  /*2190*/  @P1 BRA `(.L_x_32) ;  /* 0x0000000000081947 */ /* 0x000fec0003800000 */
[----:B------:R-:W0:Y:S02]  /*21a0*/  SYNCS.PHASECHK.TRANS64.TRYWAIT P1, [R7+URZ], R8 ;  /* 0x00000008070075a7 */ /* 0x000e24000802017f */
[----:B0-----:R-:W-:Y:S05]  /*21b0*/  @!P1 BRA `(.L_x_33) ;  /* 0x0000006c00689947 */ /* 0x001fea0003800000 */
.L_x_32:
[----:B------:R-:W-:Y:S05]  /*21c0*/  BSYNC B0 ;  /* 0x0000000000007941 */ /* 0x000fea0003800000 */
.L_x_31:
[----:B------:R0:W0:Y:S01]  /*21d0*/  LDS R112, [R5+0x800] ;  /* 0x0008000005707984 */ /* 0x0000220000000800 */
[----:B------:R-:W-:Y:S05]  /*21e0*/  WARPSYNC.ALL ;  /* 0x0000000000007948 */ /* 0x000fea0003800000 */
[----:B------:R0:W0:Y:S04]  /*21f0*/  LDS R113, [R5+0xc00] ;  /* 0x000c000005717984 */ /* 0x0000280000000800 */
[----:B------:R0:W0:Y:S04]  /*2200*/  LDS R114, [R4] ;  /* 0x0000000004727984 */ /* 0x0000280000000800 */
[----:B------:R0:W0:Y:S01]  /*2210*/  LDS R115, [R4+0x400] ;  /* 0x0004000004737984 */ /* 0x0000220000000800 */
[----:B------:R-:W-:Y:S01]  /*2220*/  UIADD3 UR6, UR8, 0x6, URZ ;  /* 0x0000000608067890 */ /* 0x000fe2000fffe03f */
[----:B-1234-:R-:W-:Y:S01]  /*2230*/  WARPGROUP.ARRIVE ;  /* 0x00000000000079c5 */ /* 0x01efe20000000000 */
[----:B------:R-:W-:Y:S01]  /*2240*/  UMOV UR11, 0x40000040 ;  /* 0x40000040000b7882 */ /* 0x000fe20000000000 */
[C---:B------:R-:W-:Y:S01]  /*2250*/  ISETP.GT.AND P1, PT, R3.reuse, 0x2, PT ;  /* 0x000000020300780c */ /* 0x040fe20003f24270 */
[----:B------:R-:W-:-:S03]  /*2260*/  VIADD R3, R3, 0xffffffff ;  /* 0xffffffff03037836 */ /* 0x000fc60000000000 */
[----:B------:R-:W-:Y:S01]  /*2270*/  UMOV UR10, UR6 ;  /* 0x00000006000a7c82 */ /* 0x000fe20008000000 */
[----:B------:R-:W-:Y:S01]  /*2280*/  R2UR UR6, R0 ;  /* 0x00000000000672ca */ /* 0x000fe200000e0000 */
[----:B------:R-:W-:Y:S03]  /*2290*/  HGMMA.64x128x8.F32.TF32 R24, R108, gdesc[UR8], R24, gsb0 ;  /* 0x05e000086c187df0 */ /* 0x000fe60008002818 */
[----:B------:R-:W-:-:S04]  /*22a0*/  WARPGROUP.DEPBAR.LE gsb0, 0x0 ;  /* 0x00008000000079c5 */ /* 0x000fc80000010000 */
[----:B------:R-:W-:Y:S07]  /*22b0*/  @P1 BRA `(.L_x_34) ;  /* 0xfffffff800941947 */ /* 0x000fee000383ffff */
.L_x_26:
[----:B0-----:R-:W-:Y:S01]  /*22c0*/  IMAD.MOV.U32 R5, RZ, RZ, 0x40000040 ;  /* 0x40000040ff057424 */ /* 0x001fe200078e00ff */
[----:B------:R-:W-:Y:S01]  /*22d0*/  LEA R4, R0, UR7, 0xa ;  /* 0x0000000700047c11 */ /* 0x000fe2000f8e50ff */
[----:B------:R-:W-:Y:S01]  /*22e0*/  WARPGROUP.ARRIVE ;  /* 0x00000000000079c5 */ /* 0x000fe20000000000 */
[----:B------:R-:W-:Y:S01]  /*22f0*/  IMAD.IADD R6, R95, 0x1, R6 ;  /* 0x000000015f067824 */ /* 0x000fe200078e0206 */
[----:B------:R-:W-:Y:S01]  /*2300*/  LOP3.LUT P1, RZ, R93, 0x4, RZ, 0xc0, !PT ;  /* 0x000000045dff7812 */ /* 0x000fe2000782c0ff */
[----:B------:R-:W-:Y:S01]  /*2310*/  IMAD.MOV.U32 R7, RZ, RZ, 0x40000040 ;  /* 0x40000040ff077424 */ /* 0x000fe200078e00ff */
[----:B------:R-:W-:Y:S02]  /*2320*/  R2UR UR6, R4 ;  /* 0x00000000040672ca */ /* 0x000fe400000e0000 */
[----:B------:R-:W-:Y:S02]  /*2330*/  R2UR UR7, R5 ;  /* 0x00000000050772ca */ /* 0x000fe400000e0000 */
[----:B------:R-:W-:-:S05]  /*2340*/  LEA R3, R6, UR9, 0x2 ;  /* 0x0000000906037c11 */ /* 0x000fca000f8e10ff */
[C---:B------:R-:W-:Y:S02]  /*2350*/  VIADD R6, R3.reuse, 0x900 ;  /* 0x0000090003067836 */ /* 0x040fe40000000000 */
[----:B------:R-:W-:Y:S02]  /*2360*/  VIADD R0, R3, 0x990 ;  /* 0x0000099003007836 */ /* 0x000fe40000000000 */
[----:B------:R-:W-:Y:S02]  /*2370*/  @P1 VIADD R0, R6, 0x70 ;  /* 0x0000007006001836 */ /* 0x000fe40000000000 */
[----:B------:R-:W-:Y:S01]  /*2380*/  HGMMA.64x128x8.F32.TF32 R24, R112, gdesc[UR4], R24, gsb0 ;  /* 0x05e0000470187df0 */ /* 0x000fe20008002818 */
[----:B------:R-:W-:Y:S01]  /*2390*/  VIADD R6, R4, 0x2 ;  /* 0x0000000204067836 */ /* 0x000fe20000000000 */
[----:B------:R-:W-:-:S04]  /*23a0*/  R2UR UR7, R7 ;  /* 0x00000000070772ca */ /* 0x000fc800000e0000 */
[----:B------:R-:W-:Y:S01]  /*23b0*/  R2UR UR6, R6 ;  /* 0x00000000060672ca */ /* 0x000fe200000e0000 */
[----:B------:R-:W-:Y:S02]  /*23c0*/  WARPGROUP.DEPBAR.LE gsb0, 0x0 ;  /* 0x00008000000079c5 */ /* 0x000fe40000010000 */
[----:B------:R-:W-:Y:S04]  /*23d0*/  LDS R108, [R3+0x900] ;  /* 0x00090000036c7984 */ /* 0x000fe80000000800 */
[----:B------:R-:W-:Y:S04]  /*23e0*/  LDS R109, [R3+0xd00] ;  /* 0x000d0000036d7984 */ /* 0x000fe80000000800 */
[----:B------:R-:W-:Y:S04]  /*23f0*/  LDS R110, [R0] ;  /* 0x00000000006e7984 */ /* 0x000fe80000000800 */
[----:B------:R-:W0:Y:S02]  /*2400*/  LDS R111, [R0+0x400] ;  /* 0x00040000006f7984 */ /* 0x000e240000000800 */
[----:B0-----:R-:W-:-:S06]  /*2410*/  WARPGROUP.ARRIVE ;  /* 0x00000000000079c5 */ /* 0x001fcc0000000000 */
[----:B------:R-:W-:Y:S03]  /*2420*/  HGMMA.64x128x8.F32.TF32 R24, R108, gdesc[UR4], R24, gsb0 ;  /* 0x05e000046c187df0 */ /* 0x000fe60008002818 */
[----:B------:R-:W-:Y:S02]  /*2430*/  WARPGROUP.DEPBAR.LE gsb0, 0x0 ;  /* 0x00008000000079c5 */ /* 0x000fe40000010000 */
[----:B------:R0:W1:Y:S04]  /*2440*/  LDS R108, [R3+0xa00] ;  /* 0x000a0000036c7984 */ /* 0x0000680000000800 */
[----:B------:R0:W2:Y:S04]  /*2450*/  LDS R109, [R3+0xe00] ;  /* 0x000e0000036d7984 */ /* 0x0000a80000000800 */
[----:B------:R0:W3:Y:S04]  /*2460*/  LDS R110, [R0+0x100] ;  /* 0x00010000006e7984 */ /* 0x0000e80000000800 */
[----:B------:R0:W4:Y:S01]  /*2470*/  LDS R111, [R0+0x500] ;  /* 0x00050000006f7984 */ /* 0x0001220000000800 */
[----:B------:R-:W-:Y:S05]  /*2480*/  @!P0 BRA `(.L_x_35) ;  /* 0x0000000000048947 */ /* 0x000fea0003800000 */
[----:B------:R-:W-:Y:S01]  /*2490*/  BPT.TRAP 0x1 ;  /* 0x000000040000795c */ /* 0x000fe20000300000 */
.L_x_35:
[----:B------:R-:W-:Y:S01]  /*24a0*/  ULEA UR4, UR4, UR9, 0x3 ;  /* 0x0000000904047291 */ /* 0x000fe2000f8e183f */
[----:B------:R-:W-:-:S03]  /*24b0*/  ISETP.GT.U32.AND P1, PT, R18, 0x1, PT ;  /* 0x000000011200780c */ /* 0x000fc60003f24070 */
[----:B------:R-:W-:-:S04]  /*24c0*/  UIADD3 UR4, UR4, 0x38, URZ ;  /* 0x0000003804047890 */ /* 0x000fc8000fffe03f */
[----:B------:R-:W-:-:S09]  /*24d0*/  UPRMT UR4, URZ, 0x654, UR4 ;  /* 0x000006543f047896 */ /* 0x000fd20008000004 */
[----:B------:R-:W-:Y:S01]  /*24e0*/  SYNCS.ARRIVE.TRANS64.RED.A1T0 RZ, [UR4], RZ ;  /* 0x000000ffffff79a7 */ /* 0x000fe20008100404 */
[----:B------:R-:W-:Y:S05]  /*24f0*/  @P1 BRA `(.L_x_36) ;  /* 0x0000000000041947 */ /* 0x000fea0003800000 */
[----:B------:R-:W-:Y:S01]  /*2500*/  BPT.TRAP 0x1 ;  /* 0x000000040000795c */ /* 0x000fe20000300000 */
.L_x_36:
[C---:B------:R-:W-:Y:S01]  /*2510*/  VIADD R6, R4.reuse, 0x4 ;  /* 0x0000000404067836 */ /* 0x040fe20000000000 */
[----:B-1234-:R-:W-:Y:S01]  /*2520*/  WARPGROUP.ARRIVE ;  /* 0x00000000000079c5 */ /* 0x01efe20000000000 */
[----:B------:R-:W-:Y:S02]  /*2530*/  IMAD.MOV.U32 R7, RZ, RZ, 0x40000040 ;  /* 0x40000040ff077424 */ /* 0x000fe400078e00ff */
[----:B------:R-:W-:Y:S01]  /*2540*/  VIADD R4, R4, 0x6 ;  /* 0x0000000604047836 */ /* 0x000fe20000000000 */
[----:B------:R-:W-:Y:S01]  /*2550*/  R2UR UR6, R6 ;  /* 0x00000000060672ca */ /* 0x000fe200000e0000 */
[----:B------:R-:W-:Y:S01]  /*2560*/  IMAD.MOV.U32 R5, RZ, RZ, 0x40000040 ;  /* 0x40000040ff057424 */ /* 0x000fe200078e00ff */
[----:B------:R-:W-:-:S13]  /*2570*/  R2UR UR7, R7 ;  /* 0x00000000070772ca */ /* 0x000fda00000e0000 */
[----:B------:R-:W-:Y:S01]  /*2580*/  HGMMA.64x128x8.F32.TF32 R24, R108, gdesc[UR4], R24, gsb0 ;  /* 0x05e000046c187df0 */ /* 0x000fe20008002818 */
[----:B------:R-:W-:Y:S02]  /*2590*/  R2UR UR6, R4 ;  /* 0x00000000040672ca */ /* 0x000fe400000e0000 */
[----:B------:R-:W-:Y:S01]  /*25a0*/  R2UR UR7, R5 ;  /* 0x00000000050772ca */ /* 0x000fe200000e0000 */
[----:B------:R-:W-:Y:S02]  /*25b0*/  WARPGROUP.DEPBAR.LE gsb0, 0x0 ;  /* 0x00008000000079c5 */ /* 0x000fe40000010000 */
[----:B------:R-:W-:Y:S04]  /*25c0*/  LDS R108, [R3+0xb00] ;  /* 0x000b0000036c7984 */ /* 0x000fe80000000800 */
[----:B------:R-:W-:Y:S04]  /*25d0*/  LDS R109, [R3+0xf00] ;  /* 0x000f0000036d7984 */ /* 0x000fe80000000800 */
[----:B------:R-:W-:Y:S04]  /*25e0*/  LDS R110, [R0+0x200] ;  /* 0x00020000006e7984 */ /* 0x000fe80000000800 */
[----:B------:R-:W1:Y:S02]  /*25f0*/  LDS R111, [R0+0x600] ;  /* 0x00060000006f7984 */ /* 0x000e640000000800 */
[----:B-1----:R-:W-:-:S06]  /*2600*/  WARPGROUP.ARRIVE ;  /* 0x00000000000079c5 */ /* 0x002fcc0000000000 */
[----:B------:R-:W-:Y:S03]  /*2610*/  HGMMA.64x128x8.F32.TF32 R24, R108, gdesc[UR4], R24, gsb0 ;  /* 0x05e000046c187df0 */ /* 0x000fe60008002818 */
[----:B------:R-:W-:Y:S02]  /*2620*/  WARPGROUP.DEPBAR.LE gsb0, 0x0 ;  /* 0x00008000000079c5 */ /* 0x000fe40000010000 */
.L_x_22:
[----:B------:R-:W-:Y:S05]  /*2630*/  @!P0 BRA `(.L_x_37) ;  /* 0x0000000000048947 */ /* 0x000fea0003800000 */
[----:B------:R-:W-:Y:S01]  /*2640*/  BPT.TRAP 0x1 ;  /* 0x000000040000795c */ /* 0x000fe20000300000 */
.L_x_37:
[----:B------:R-:W2:Y:S01]  /*2650*/  S2UR UR7, SR_CgaCtaId ;  /* 0x00000000000779c3 */ /* 0x000ea20000008800 */
[----:B------:R-:W-:Y:S01]  /*2660*/  UIADD3 UR6, UR41, UR39, URZ ;  /* 0x0000002729067290 */ /* 0x000fe2000fffe03f */
[----:B------:R-:W-:-:S03]  /*2670*/  ISETP.GT.U32.AND P0, PT, R18, 0x1, PT ;  /* 0x000000011200780c */ /* 0x000fc60003f04070 */
[----:B------:R-:W-:-:S04]  /*2680*/  UIMAD.WIDE.U32 UR4, UR6, 0x24924925, URZ ;  /* 0x24924925060478a5 */ /* 0x000fc8000f8e003f */
[----:B------:R-:W-:-:S04]  /*2690*/  UIADD3 UR4, UR6, -UR5, URZ ;  /* 0x8000000506047290 */ /* 0x000fc8000fffe03f */
[----:B------:R-:W-:-:S03]  /*26a0*/  ULEA.HI UR4, UR4, UR5, URZ, 0x1f ;  /* 0x0000000504047291 */ /* 0x000fc6000f8ff83f */
[----:B------:R-:W-:Y:S01]  /*26b0*/  UMOV UR5, 0x400 ;  /* 0x0000040000057882 */ /* 0x000fe20000000000 */
[----:B------:R-:W-:-:S04]  /*26c0*/  USHF.R.U32.HI UR4, URZ, 0x2, UR4 ;  /* 0x000000023f047899 */ /* 0x000fc80008011604 */
[----:B------:R-:W-:Y:S02]  /*26d0*/  UIMAD UR4, UR4, -0x7, UR6 ;  /* 0xfffffff9040478a4 */ /* 0x000fe4000f8e0206 */
[----:B--2---:R-:W-:-:S04]  /*26e0*/  ULEA UR5, UR7, UR5, 0x18 ;  /* 0x0000000507057291 */ /* 0x004fc8000f8ec03f */
[----:B------:R-:W-:-:S04]  /*26f0*/  ULEA UR4, UR4, UR5, 0x3 ;  /* 0x0000000504047291 */ /* 0x000fc8000f8e183f */
[----:B------:R-:W-:-:S04]  /*2700*/  UIADD3 UR4, UR4, 0x38, URZ ;  /* 0x0000003804047890 */ /* 0x000fc8000fffe03f */
[----:B------:R-:W-:-:S09]  /*2710*/  UPRMT UR4, URZ, 0x654, UR4 ;  /* 0x000006543f047896 */ /* 0x000fd20008000004 */
[----:B------:R-:W-:Y:S01]  /*2720*/  SYNCS.ARRIVE.TRANS64.RED.A1T0 RZ, [UR4], RZ ;  /* 0x000000ffffff79a7 */ /* 0x000fe20008100404 */
[----:B------:R-:W-:Y:S05]  /*2730*/  @P0 BRA `(.L_x_38) ;  /* 0x0000000000040947 */ /* 0x000fea0003800000 */
[----:B------:R-:W-:Y:S01]  /*2740*/  BPT.TRAP 0x1 ;  /* 0x000000040000795c */ /* 0x000fe20000300000 */
.L_x_38:
[----:B------:R-:W-:Y:S01]  /*2750*/  UISETP.GE.U32.AND UP1, UPT, UR40, 0x7, UPT ;  /* 0x000000072800788c */ /* 0x000fe2000bf26070 */
[----:B------:R-:W-:Y:S01]  /*2760*/  IMAD.SHL.U32 R104, R104, 0x80, RZ ;  /* 0x0000008068687824 */ /* 0x000fe200078e00ff */
[----:B------:R-:W-:Y:S01]  /*2770*/  UIADD3 UR39, UR40, UR39, URZ ;  /* 0x0000002728277290 */ /* 0x000fe2000fffe03f */
[----:B------:R-:W-:Y:S01]  /*2780*/  SHF.R.S32.HI R11, RZ, 0x1f, R89 ;  /* 0x0000001fff0b7819 */ /* 0x000fe20000011459 */
[----:B------:R-:W-:Y:S01]  /*2790*/  ULDC UR10, c[0x0][0x288] ;  /* 0x0000a200000a7ab9 */ /* 0x000fe20000000800 */
[----:B0-----:R-:W-:Y:S01]  /*27a0*/  IMAD.SHL.U32 R3, R103, 0x80, RZ ;  /* 0x0000008067037824 */ /* 0x001fe200078e00ff */
[C---:B------:R-:W-:Y:S01]  /*27b0*/  LOP3.LUT R8, R104.reuse, 0x6, R99, 0xf8, !PT ;  /* 0x0000000668087812 */ /* 0x040fe200078ef863 */
[----:B------:R-:W-:Y:S01]  /*27c0*/  UISETP.GT.U32.AND UP0, UPT, UR39, 0x6, UPT ;  /* 0x000000062700788c */ /* 0x000fe2000bf04070 */
[----:B------:R-:W-:Y:S01]  /*27d0*/  ISETP.GE.AND P0, PT, R104, UR10, PT ;  /* 0x0000000a68007c0c */ /* 0x000fe2000bf06270 */
[----:B------:R-:W-:Y:S01]  /*27e0*/  ULDC.64 UR6, c[0x0][0x5d0] ;  /* 0x0001740000067ab9 */ /* 0x000fe20000000a00 */
[----:B------:R-:W-:Y:S01]  /*27f0*/  ULDC UR11, c[0x0][0x284] ;  /* 0x0000a100000b7ab9 */ /* 0x000fe20000000800 */
[----:B------:R-:W-:Y:S01]  /*2800*/  @UP1 UIMAD.WIDE.U32 UR4, UR39, 0x24924925, URZ ;  /* 0x24924925270418a5 */ /* 0x000fe2000f8e003f */
[----:B------:R-:W-:Y:S01]  /*2810*/  SHF.R.S32.HI R9, RZ, 0x1f, R8 ;  /* 0x0000001fff097819 */ /* 0x000fe20000011408 */
[----:B------:R-:W-:Y:S01]  /*2820*/  IMAD R0, R11, UR6, RZ ;  /* 0x000000060b007c24 */ /* 0x000fe2000f8e02ff */
[----:B------:R-:W-:Y:S01]  /*2830*/  UISETP.LT.U32.AND UP0, UPT, UR40, 0x7, UP0 ;  /* 0x000000072800788c */ /* 0x000fe20008701070 */
[----:B------:R-:W-:Y:S01]  /*2840*/  ISETP.GE.OR P0, PT, R3, UR11, P0 ;  /* 0x0000000b03007c0c */ /* 0x000fe20008706670 */
[----:B------:R-:W-:Y:S01]  /*2850*/  @UP1 UIADD3 UR4, UR39, -UR5, URZ ;  /* 0x8000000527041290 */ /* 0x000fe2000fffe03f */
[C---:B------:R-:W-:Y:S01]  /*2860*/  IMAD R7, R89.reuse, UR7, R0 ;  /* 0x0000000759077c24 */ /* 0x040fe2000f8e0200 */
[----:B------:R-:W-:Y:S01]  /*2870*/  ULDC.64 UR8, c[0x0][0x5c8] ;  /* 0x0001720000087ab9 */ /* 0x000fe20000000a00 */
[----:B------:R-:W-:Y:S01]  /*2880*/  IMAD.WIDE.U32 R4, R89, UR6, R8 ;  /* 0x0000000659047c25 */ /* 0x000fe2000f8e0008 */
[----:B------:R-:W-:-:S02]  /*2890*/  USEL UR6, URZ, 0x1, !UP0 ;  /* 0x000000013f067887 */ /* 0x000fc4000c000000 */
[----:B------:R-:W-:Y:S01]  /*28a0*/  @UP1 ULEA.HI UR4, UR4, UR5, URZ, 0x1f ;  /* 0x0000000504041291 */ /* 0x000fe2000f8ff83f */
[----:B------:R-:W-:Y:S01]  /*28b0*/  IMAD.WIDE R22, R103, 0x80, R90 ;  /* 0x0000008067167825 */ /* 0x000fe200078e025a */
[----:B------:R-:W-:Y:S02]  /*28c0*/  ULOP3.LUT UR38, UR38, UR6, URZ, 0x3c, !UPT ;  /* 0x0000000626267292 */ /* 0x000fe4000f8e3c3f */
[----:B------:R-:W-:Y:S01]  /*28d0*/  @UP1 USHF.R.U32.HI UR4, URZ, 0x2, UR4 ;  /* 0x000000023f041899 */ /* 0x000fe20008011604 */
[----:B------:R-:W-:Y:S02]  /*28e0*/  IMAD.IADD R5, R5, 0x1, R7 ;  /* 0x0000000105057824 */ /* 0x000fe400078e0207 */
[----:B------:R-:W-:Y:S01]  /*28f0*/  IMAD R7, R23, UR8, RZ ;  /* 0x0000000817077c24 */ /* 0x000fe2000f8e02ff */
[----:B------:R-:W-:Y:S01]  /*2900*/  @UP1 ULOP3.LUT UR38, UR38, 0x1, UR4, 0x78, !UPT ;  /* 0x0000000126261892 */ /* 0x000fe2000f8e7804 */
[----:B------:R-:W-:-:S04]  /*2910*/  IMAD.WIDE.U32 R106, R22, UR8, R4 ;  /* 0x00000008166a7c25 */ /* 0x000fc8000f8e0004 */
[----:B------:R-:W-:Y:S02]  /*2920*/  IMAD R7, R22, UR9, R7 ;  /* 0x0000000916077c24 */ /* 0x000fe4000f8e0207 */
[----:B------:R-:W-:Y:S01]  /*2930*/  IMAD.MOV.U32 R0, RZ, RZ, -0x1 ;  /* 0xffffffffff007424 */ /* 0x000fe200078e00ff */
[----:B------:R-:W-:Y:S06]  /*2940*/  @P0 BRA `(.L_x_39) ;  /* 0x0000003c00f80947 */ /* 0x000fec0003800000 */
[----:B-----5:R-:W-:Y:S01]  /*2950*/  FSETP.NEU.AND P0, PT, R92, RZ, PT ;  /* 0x000000ff5c00720b */ /* 0x020fe20003f0d000 */
[----:B------:R-:W-:Y:S01]  /*2960*/  IMAD.IADD R4, R94, 0x1, -R104 ;  /* 0x000000015e047824 */ /* 0x000fe200078e0a68 */
[----:B------:R-:W-:Y:S01]  /*2970*/  BSSY B0, `(.L_x_39) ;  /* 0x00003fb000007945 */ /* 0x000fe20003800000 */
[----:B------:R-:W-:Y:S02]  /*2980*/  IMAD.IADD R3, R102, 0x1, -R3 ;  /* 0x0000000166037824 */ /* 0x000fe400078e0a03 */
[----:B------:R-:W-:Y:S01]  /*2990*/  IMAD.IADD R117, R107, 0x1, R7 ;  /* 0x000000016b757824 */ /* 0x000fe200078e0207 */
[----:B------:R-:W-:-:S04]  /*29a0*/  ISETP.GT.AND P2, PT, R4, RZ, PT ;  /* 0x000000ff0400720c */ /* 0x000fc80003f44270 */
[----:B------:R-:W-:-:S03]  /*29b0*/  ISETP.GT.AND P3, PT, R3, RZ, P2 ;  /* 0x000000ff0300720c */ /* 0x000fc60001764270 */
[----:B------:R-:W-:Y:S10]  /*29c0*/  @!P0 BRA `(.L_x_40) ;  /* 0x0000002c001c8947 */ /* 0x000ff40003800000 */
[----:B------:R-:W0:Y:S01]  /*29d0*/  LDC.64 R110, c[0x0][0x5b8] ;  /* 0x00016e00ff6e7b82 */ /* 0x000e220000000a00 */
[----:B------:R-:W-:-:S07]  /*29e0*/  ULDC.64 UR4, c[0x0][0x5c0] ;  /* 0x0001700000047ab9 */ /* 0x000fce0000000a00 */
[----:B------:R-:W2:Y:S08]  /*29f0*/  LDC.64 R112, c[0x0][0x5b0] ;  /* 0x00016c00ff707b82 */ /* 0x000eb00000000a00 */
[----:B------:R-:W3:Y:S01]  /*2a00*/  LDC.64 R114, c[0x0][0x5a8] ;  /* 0x00016a00ff727b82 */ /* 0x000ee20000000a00 */
[-C--:B0-----:R-:W-:Y:S02]  /*2a10*/  IMAD R6, R11, R110.reuse, RZ ;  /* 0x0000006e0b067224 */ /* 0x081fe400078e02ff */
[----:B------:R-:W-:-:S04]  /*2a20*/  IMAD.WIDE.U32 R108, R89, R110, R8 ;  /* 0x0000006e596c7225 */ /* 0x000fc800078e0008 */
[----:B------:R-:W-:Y:S02]  /*2a30*/  IMAD R103, R89, R111, R6 ;  /* 0x0000006f59677224 */ /* 0x000fe400078e0206 */
[-C--:B--2---:R-:W-:Y:S02]  /*2a40*/  IMAD R5, R23, R112.reuse, RZ ;  /* 0x0000007017057224 */ /* 0x084fe400078e02ff */
[----:B------:R-:W-:Y:S02]  /*2a50*/  IMAD.IADD R13, R109, 0x1, R103 ;  /* 0x000000016d0d7824 */ /* 0x000fe400078e0267 */
[----:B------:R-:W-:Y:S02]  /*2a60*/  IMAD.MOV.U32 R12, RZ, RZ, R108 ;  /* 0x000000ffff0c7224 */ /* 0x000fe400078e006c */
[C---:B------:R-:W-:Y:S02]  /*2a70*/  IMAD R23, R22.reuse, R113, R5 ;  /* 0x0000007116177224 */ /* 0x040fe400078e0205 */
[----:B------:R-:W-:-:S04]  /*2a80*/  IMAD.WIDE.U32 R6, R22, R112, R12 ;  /* 0x0000007016067225 */ /* 0x000fc800078e000c */
[----:B------:R-:W-:Y:S01]  /*2a90*/  IMAD.IADD R5, R7, 0x1, R23 ;  /* 0x0000000107057824 */ /* 0x000fe200078e0217 */
[----:B---3--:R-:W-:-:S04]  /*2aa0*/  LEA R14, P0, R6, R114, 0x2 ;  /* 0x00000072060e7211 */ /* 0x008fc800078010ff */
[----:B------:R-:W-:-:S05]  /*2ab0*/  LEA.HI.X R15, R6, R115, R5, 0x2, P0 ;  /* 0x00000073060f7211 */ /* 0x000fca00000f1405 */
[----:B------:R0:W2:Y:S01]  /*2ac0*/  @P3 LDG.E.LTC128B R5, desc[UR36][R14.64] ;  /* 0x000000240e053981 */ /* 0x0000a2000c1e1920 */
[----:B-1----:R-:W-:Y:S01]  /*2ad0*/  LEA R10, P1, R106, UR4, 0x2 ;  /* 0x000000046a0a7c11 */ /* 0x002fe2000f8210ff */
[----:B------:R-:W-:Y:S01]  /*2ae0*/  IMAD.WIDE.U32 R6, R22, R112, R8 ;  /* 0x0000007016067225 */ /* 0x000fe200078e0008 */
[----:B------:R-:W-:Y:S01]  /*2af0*/  ISETP.GT.AND P0, PT, R4, 0x1, PT ;  /* 0x000000010400780c */ /* 0x000fe20003f04270 */
[----:B------:R-:W-:Y:S02]  /*2b00*/  BSSY B1, `(.L_x_41) ;  /* 0x0000012000017945 */ /* 0x000fe40003800000 */
[----:B------:R-:W-:Y:S02]  /*2b10*/  IMAD.IADD R7, R23, 0x1, R7 ;  /* 0x0000000117077824 */ /* 0x000fe400078e0207 */
[----:B------:R-:W-:Y:S01]  /*2b20*/  IMAD.WIDE.U32 R20, R89, R110, R6 ;  /* 0x0000006e59147225 */ /* 0x000fe200078e0006 */
[----:B0-----:R-:W-:-:S03]  /*2b30*/  SHF.L.U64.HI R15, R112, 0x3, R113 ;  /* 0x00000003700f7819 */ /* 0x001fc60000010271 */
[----:B------:R-:W-:Y:S01]  /*2b40*/  IMAD.IADD R7, R103, 0x1, R21 ;  /* 0x0000000167077824 */ /* 0x000fe200078e0215 */
[----:B------:R-:W-:Y:S01]  /*2b50*/  LEA R6, P4, R20, R114, 0x2 ;  /* 0x0000007214067211 */ /* 0x000fe200078810ff */
[----:B------:R-:W-:-:S03]  /*2b60*/  IMAD.SHL.U32 R14, R112, 0x8, RZ ;  /* 0x00000008700e7824 */ /* 0x000fc600078e00ff */
[----:B------:R-:W-:Y:S01]  /*2b70*/  LEA.HI.X R7, R20, R115, R7, 0x2, P4 ;  /* 0x0000007314077211 */ /* 0x000fe200020f1407 */
[----:B------:R-:W-:Y:S01]  /*2b80*/  IMAD.WIDE.U32 R20, R22, R112, R14 ;  /* 0x0000007016147225 */ /* 0x000fe200078e000e */
[----:B--2---:R-:W-:-:S05]  /*2b90*/  LOP3.LUT R11, R5, 0xffffe000, RZ, 0xc0, !PT ;  /* 0xffffe000050b7812 */ /* 0x004fca00078ec0ff */
[----:B------:R-:W-:-:S04]  /*2ba0*/  FMUL R11, R11, R92 ;  /* 0x0000005c0b0b7220 */ /* 0x000fc80000400000 */
[----:B------:R-:W-:Y:S01]  /*2bb0*/  FFMA R107, R24, R88, R11 ;  /* 0x00000058186b7223 */ /* 0x000fe2000000000b */
[----:B------:R-:W-:Y:S02]  /*2bc0*/  LEA.HI.X R11, R106, UR5, R117, 0x2, P1 ;  /* 0x000000056a0b7c11 */ /* 0x000fe400088f1475 */
[----:B------:R-:W-:Y:S02]  /*2bd0*/  ISETP.GT.AND P1, PT, R3, RZ, P0 ;  /* 0x000000ff0300720c */ /* 0x000fe40000724270 */
[----:B------:R-:W-:-:S05]  /*2be0*/  F2FP.TF32.F32.PACK_B R107, R107 ;  /* 0x0000006bff6b723e */ /* 0x000fca00024050ff */
[----:B------:R0:W-:Y:S06]  /*2bf0*/  @P3 STG.E desc[UR36][R10.64], R107 ;  /* 0x0000006b0a003986 */ /* 0x0001ec000c101924 */
[----:B------:R-:W-:Y:S05]  /*2c00*/  @!P1 BRA `(.L_x_42) ;  /* 0x0000000000049947 */ /* 0x000fea0003800000 */
[----:B------:R1:W5:Y:S02]  /*2c10*/  LDG.E.LTC128B R5, desc[UR36][R6.64+0x4] ;  /* 0x0000042406057981 */ /* 0x000364000c1e1920 */
.L_x_42:
[----:B------:R-:W-:Y:S05]  /*2c20*/  BSYNC B1 ;  /* 0x0000000000017941 */ /* 0x000fea0003800000 */
.L_x_41:
[----:B-----5:R-:W-:Y:S01]  /*2c30*/  LOP3.LUT R15, R5, 0xffffe000, RZ, 0xc0, !PT ;  /* 0xffffe000050f7812 */ /* 0x020fe200078ec0ff */
[----:B------:R-:W-:Y:S01]  /*2c40*/  IMAD.IADD R23, R23, 0x1, R21 ;  /* 0x0000000117177824 */ /* 0x000fe200078e0215 */
[----:B------:R-:W-:Y:S01]  /*2c50*/  IADD3 R108, P3, R108, R20, RZ ;  /* 0x000000146c6c7210 */ /* 0x000fe20007f7e0ff */
[----:B------:R-:W-:Y:S01]  /*2c60*/  IMAD.MOV.U32 R22, RZ, RZ, R5 ;  /* 0x000000ffff167224 */ /* 0x000fe200078e0005 */
[----:B------:R-:W-:Y:S01]  /*2c70*/  ISETP.GT.AND P2, PT, R3, 0x8, P2 ;  /* 0x000000080300780c */ /* 0x000fe20001744270 */
[----:B------:R-:W-:Y:S02]  /*2c80*/  FMUL R12, R15, R92 ;  /* 0x0000005c0f0c7220 */ /* 0x000fe40000400000 */
[----:B------:R-:W-:Y:S01]  /*2c90*/  IMAD.X R13, R23, 0x1, R13, P3 ;  /* 0x00000001170d7824 */ /* 0x000fe200018e060d */
[----:B------:R-:W-:Y:S01]  /*2ca0*/  LEA R14, P3, R108, R114, 0x2 ;  /* 0x000000726c0e7211 */ /* 0x000fe200078610ff */
[----:B------:R-:W-:-:S03]  /*2cb0*/  FFMA R25, R25, R88, R12 ;  /* 0x0000005819197223 */ /* 0x000fc6000000000c */
[----:B------:R-:W-:Y:S02]  /*2cc0*/  LEA.HI.X R15, R108, R115, R13, 0x2, P3 ;  /* 0x000000736c0f7211 */ /* 0x000fe400018f140d */
[----:B------:R-:W-:-:S05]  /*2cd0*/  F2FP.TF32.F32.PACK_B R25, R25 ;  /* 0x00000019ff19723e */ /* 0x000fca00024050ff */
[----:B------:R2:W-:Y:S04]  /*2ce0*/  @P1 STG.E desc[UR36][R10.64+0x4], R25 ;  /* 0x000004190a001986 */ /* 0x0005e8000c101924 */
[----:B------:R-:W3:Y:S01]  /*2cf0*/  @P2 LDG.E.LTC128B R22, desc[UR36][R14.64] ;  /* 0x000000240e162981 */ /* 0x000ee2000c1e1920 */
[----:B------:R-:W-:Y:S01]  /*2d00*/  IADD3 R20, P1, R8, R20, RZ ;  /* 0x0000001408147210 */ /* 0x000fe20007f3e0ff */
[----:B------:R-:W-:Y:S01]  /*2d10*/  BSSY B1, `(.L_x_43) ;  /* 0x0000011000017945 */ /* 0x000fe20003800000 */
[----:B------:R-:W-:-:S03]  /*2d20*/  ISETP.GT.AND P0, PT, R3, 0x8, P0 ;  /* 0x000000080300780c */ /* 0x000fc60000704270 */
[----:B------:R-:W-:Y:S01]  /*2d30*/  IMAD.X R21, R9, 0x1, R23, P1 ;  /* 0x0000000109157824 */ /* 0x000fe200008e0617 */
[C---:B------:R-:W-:Y:S02]  /*2d40*/  SHF.L.U64.HI R9, R98.reuse, 0x2, R97 ;  /* 0x0000000262097819 */ /* 0x040fe40000010261 */
[----:B------:R-:W-:Y:S01]  /*2d50*/  LEA R12, P1, R98, R10, 0x2 ;  /* 0x0000000a620c7211 */ /* 0x000fe200078210ff */
[----:B------:R-:W-:-:S04]  /*2d60*/  IMAD.WIDE.U32 R20, R89, R110, R20 ;  /* 0x0000006e59147225 */ /* 0x000fc800078e0014 */
[----:B------:R-:W-:Y:S01]  /*2d70*/  IMAD.X R13, R9, 0x1, R11, P1 ;  /* 0x00000001090d7824 */ /* 0x000fe200008e060b */
[----:B------:R-:W-:Y:S02]  /*2d80*/  LEA R8, P3, R20, R114, 0x2 ;  /* 0x0000007214087211 */ /* 0x000fe400078610ff */
[----:B---3--:R-:W-:-:S05]  /*2d90*/  LOP3.LUT R5, R22, 0xffffe000, RZ, 0xc0, !PT ;  /* 0xffffe00016057812 */ /* 0x008fca00078ec0ff */
[----:B------:R-:W-:-:S04]  /*2da0*/  FMUL R5, R5, R92 ;  /* 0x0000005c05057220 */ /* 0x000fc80000400000 */
[----:B------:R-:W-:Y:S01]  /*2db0*/  FFMA R23, R26, R88, R5 ;  /* 0x000000581a177223 */ /* 0x000fe20000000005 */
[----:B------:R-:W-:-:S04]  /*2dc0*/  IMAD.IADD R5, R103, 0x1, R21 ;  /* 0x0000000167057824 */ /* 0x000fc800078e0215 */
[----:B------:R-:W-:Y:S02]  /*2dd0*/  F2FP.TF32.F32.PACK_B R23, R23 ;  /* 0x00000017ff17723e */ /* 0x000fe400024050ff */
[----:B------:R-:W-:-:S03]  /*2de0*/  LEA.HI.X R9, R20, R115, R5, 0x2, P3 ;  /* 0x0000007314097211 */ /* 0x000fc600018f1405 */
[----:B------:R2:W-:Y:S01]  /*2df0*/  @P2 STG.E desc[UR36][R12.64], R23 ;  /* 0x000000170c002986 */ /* 0x0005e2000c101924 */
[----:B------:R-:W-:Y:S05]  /*2e00*/  @!P0 BRA `(.L_x_44) ;  /* 0x0000000000048947 */ /* 0x000fea0003800000 */
[----:B------:R3:W5:Y:S02]  /*2e10*/  LDG.E.LTC128B R22, desc[UR36][R8.64+0x4] ;  /* 0x0000042408167981 */ /* 0x000764000c1e1920 */
.L_x_44:
[----:B------:R-:W-:Y:S05]  /*2e20*/  BSYNC B1 ;  /* 0x0000000000017941 */ /* 0x000fea0003800000 */
.L_x_43:
[----:B-----5:R-:W-:Y:S01]  /*2e30*/  LOP3.LUT R5, R22, 0xffffe000, RZ, 0xc0, !PT ;  /* 0xffffe00016057812 */ /* 0x020fe200078ec0ff */
[----:B------:R-:W-:Y:S01]  /*2e40*/  BSSY B1, `(.L_x_45) ;  /* 0x0000009000017945 */ /* 0x000fe20003800000 */
[----:B------:R-:W-:-:S03]  /*2e50*/  ISETP.GT.AND P1, PT, R4, 0x8, PT ;  /* 0x000000080400780c */ /* 0x000fc60003f24270 */
[----:B------:R-:W-:Y:S01]  /*2e60*/  FMUL R14, R5, R92 ;  /* 0x0000005c050e7220 */ /* 0x000fe20000400000 */
[----:B------:R-:W-:-:S03]  /*2e70*/  ISETP.GT.AND P2, PT, R3, RZ, P1 ;  /* 0x000000ff0300720c */ /* 0x000fc60000f44270 */
[----:B------:R-:W-:-:S05]  /*2e80*/  FFMA R27, R27, R88, R14 ;  /* 0x000000581b1b7223 */ /* 0x000fca000000000e */
[----:B------:R-:W-:-:S05]  /*2e90*/  F2FP.TF32.F32.PACK_B R27, R27 ;  /* 0x0000001bff1b723e */ /* 0x000fca00024050ff */
[----:B------:R4:W-:Y:S01]  /*2ea0*/  @P0 STG.E desc[UR36][R12.64+0x4], R27 ;  /* 0x0000041b0c000986 */ /* 0x0009e2000c101924 */
[----:B------:R-:W-:Y:S05]  /*2eb0*/  @!P2 BRA `(.L_x_46) ;  /* 0x000000000004a947 */ /* 0x000fea0003800000 */
[----:B------:R0:W5:Y:S02]  /*2ec0*/  LDG.E.LTC128B R22, desc[UR36][R6.64+0x20] ;  /* 0x0000202406167981 */ /* 0x000164000c1e1920 */
.L_x_46:
[----:B------:R-:W-:Y:S05]  /*2ed0*/  BSYNC B1 ;  /* 0x0000000000017941 */ /* 0x000fea0003800000 */
.L_x_45:
        /* <DEDUP_REMOVED lines=10> */
.L_x_48:
[----:B------:R-:W-:Y:S05]  /*2f80*/  BSYNC B1 ;  /* 0x0000000000017941 */ /* 0x000fea0003800000 */
.L_x_47:
[----:B0----5:R-:W-:Y:S01]  /*2f90*/  LOP3.LUT R5, R22, 0xffffe000, RZ, 0xc0, !PT ;  /* 0xffffe00016057812 */ /* 0x021fe200078ec0ff */
[----:B------:R-:W-:Y:S01]  /*2fa0*/  BSSY B1, `(.L_x_49) ;  /* 0x0000008000017945 */ /* 0x000fe20003800000 */
[----:B------:R-:W-:-:S03]  /*2fb0*/  ISETP.GT.AND P1, PT, R3, 0x8, P1 ;  /* 0x000000080300780c */ /* 0x000fc60000f24270 */
[----:B------:R-:W-:-:S04]  /*2fc0*/  FMUL R14, R5, R92 ;  /* 0x0000005c050e7220 */ /* 0x000fc80000400000 */
[----:B------:R-:W-:-:S05]  /*2fd0*/  FFMA R29, R29, R88, R14 ;  /* 0x000000581d1d7223 */ /* 0x000fca000000000e */
[----:B------:R-:W-:-:S05]  /*2fe0*/  F2FP.TF32.F32.PACK_B R29, R29 ;  /* 0x0000001dff1d723e */ /* 0x000fca00024050ff */
[----:B------:R0:W-:Y:S01]  /*2ff0*/  @P3 STG.E desc[UR36][R10.64+0x24], R29 ;  /* 0x0000241d0a003986 */ /* 0x0001e2000c101924 */
[----:B------:R-:W-:Y:S05]  /*3000*/  @!P1 BRA `(.L_x_50) ;  /* 0x0000000000049947 */ /* 0x000fea0003800000 */
[----:B------:R0:W5:Y:S02]  /*3010*/  LDG.E.LTC128B R22, desc[UR36][R8.64+0x20] ;  /* 0x0000202408167981 */ /* 0x000164000c1e1920 */
.L_x_50:
[----:B------:R-:W-:Y:S05]  /*3020*/  BSYNC B1 ;  /* 0x0000000000017941 */ /* 0x000fea0003800000 */
.L_x_49:
[----:B-----5:R-:W-:Y:S01]  /*3030*/  LOP3.LUT R5, R22, 0xffffe000, RZ, 0xc0, !PT ;  /* 0xffffe00016057812 */ /* 0x020fe200078ec0ff */
        /* <DEDUP_REMOVED lines=8> */
.L_x_52:
[----:B------:R-:W-:Y:S05]  /*30c0*/  BSYNC B1 ;  /* 0x0000000000017941 */ /* 0x000fea0003800000 */
.L_x_51:
[----:B0----5:R-:W-:Y:S01]  /*30d0*/  LOP3.LUT R5, R22, 0xffffe000, RZ, 0xc0, !PT ;  /* 0xffffe00016057812 */ /* 0x021fe200078ec0ff */
        /* <DEDUP_REMOVED lines=9> */
.L_x_54:
[----:B------:R-:W-:Y:S05]  /*3170*/  BSYNC B1 ;  /* 0x0000000000017941 */ /* 0x000fea0003800000 */
.L_x_53:
        /* <DEDUP_REMOVED lines=10> */
.L_x_56:
[----:B------:R-:W-:Y:S05]  /*3220*/  BSYNC B1 ;  /* 0x0000000000017941 */ /* 0x000fea0003800000 */
.L_x_55:
        /* <DEDUP_REMOVED lines=9> */
.L_x_58:
[----:B------:R-:W-:Y:S05]  /*32c0*/  BSYNC B1 ;  /* 0x0000000000017941 */ /* 0x000fea0003800000 */
.L_x_57:
        /* <DEDUP_REMOVED lines=9> */
.L_x_60:
[----:B------:R-:W-:Y:S05]  /*3360*/  BSYNC B1 ;  /* 0x0000000000017941 */ /* 0x000fea0003800000 */
.L_x_59:
        /* <DEDUP_REMOVED lines=10> */
.L_x_62:
[----:B------:R-:W-:Y:S05]  /*3410*/  BSYNC B1 ;  /* 0x0000000000017941 */ /* 0x000fea0003800000 */
.L_x_61:
        /* <DEDUP_REMOVED lines=10> */
.L_x_64:
[----:B------:R-:W-:Y:S05]  /*34c0*/  BSYNC B1 ;  /* 0x0000000000017941 */ /* 0x000fea0003800000 */
.L_x_63:
        /* <DEDUP_REMOVED lines=9> */
.L_x_66:
[----:B------:R-:W-:Y:S05]  /*3560*/  BSYNC B1 ;  /* 0x0000000000017941 */ /* 0x000fea0003800000 */
.L_x_65:
        /* <DEDUP_REMOVED lines=9> */
.L_x_68:
[----:B------:R-:W-:Y:S05]  /*3600*/  BSYNC B1 ;  /* 0x0000000000017941 */ /* 0x000fea0003800000 */
.L_x_67:
        /* <DEDUP_REMOVED lines=10> */
.L_x_70:
[----:B------:R-:W-:Y:S05]  /*36b0*/  BSYNC B1 ;  /* 0x0000000000017941 */ /* 0x000fea0003800000 */
.L_x_69:
        /* <DEDUP_REMOVED lines=10> */
.L_x_72:
[----:B------:R-:W-:Y:S05]  /*3760*/  BSYNC B1 ;  /* 0x0000000000017941 */ /* 0x000fea0003800000 */
.L_x_71:
        /* <DEDUP_REMOVED lines=9> */
.L_x_74:
[----:B------:R-:W-:Y:S05]  /*3800*/  BSYNC B1 ;  /* 0x0000000000017941 */ /* 0x000fea0003800000 */
.L_x_73:
        /* <DEDUP_REMOVED lines=9> */
.L_x_76:
[----:B------:R-:W-:Y:S05]  /*38a0*/  BSYNC B1 ;  /* 0x0000000000017941 */ /* 0x000fea0003800000 */
.L_x_75:
        /* <DEDUP_REMOVED lines=10> */
.L_x_78:
[----:B------:R-:W-:Y:S05]  /*3950*/  BSYNC B1 ;  /* 0x0000000000017941 */ /* 0x000fea0003800000 */
.L_x_77:
        /* <DEDUP_REMOVED lines=10> */
.L_x_80:
[----:B------:R-:W-:Y:S05]  /*3a00*/  BSYNC B1 ;  /* 0x0000000000017941 */ /* 0x000fea0003800000 */
.L_x_79:
        /* <DEDUP_REMOVED lines=9> */
.L_x_82:
[----:B------:R-:W-:Y:S05]  /*3aa0*/  BSYNC B1 ;  /* 0x0000000000017941 */ /* 0x000fea0003800000 */
.L_x_81:
        /* <DEDUP_REMOVED lines=9> */
.L_x_84:
[----:B------:R-:W-:Y:S05]  /*3b40*/  BSYNC B1 ;  /* 0x0000000000017941 */ /* 0x000fea0003800000 */
.L_x_83:
        /* <DEDUP_REMOVED lines=10> */
.L_x_86:
[----:B------:R-:W-:Y:S05]  /*3bf0*/  BSYNC B1 ;  /* 0x0000000000017941 */ /* 0x000fea0003800000 */
.L_x_85:
        /* <DEDUP_REMOVED lines=10> */
.L_x_88:
[----:B------:R-:W-:Y:S05]  /*3ca0*/  BSYNC B1 ;  /* 0x0000000000017941 */ /* 0x000fea0003800000 */
.L_x_87:
        /* <DEDUP_REMOVED lines=9> */
.L_x_90:
[----:B------:R-:W-:Y:S05]  /*3d40*/  BSYNC B1 ;  /* 0x0000000000017941 */ /* 0x000fea0003800000 */
.L_x_89:
        /* <DEDUP_REMOVED lines=9> */
.L_x_92:
[----:B------:R-:W-:Y:S05]  /*3de0*/  BSYNC B1 ;  /* 0x0000000000017941 */ /* 0x000fea0003800000 */
.L_x_91:
        /* <DEDUP_REMOVED lines=10> */
.L_x_94:
[----:B------:R-:W-:Y:S05]  /*3e90*/  BSYNC B1 ;  /* 0x0000000000017941 */ /* 0x000fea0003800000 */
.L_x_93:
        /* <DEDUP_REMOVED lines=10> */
.L_x_96:
[----:B------:R-:W-:Y:S05]  /*3f40*/  BSYNC B1 ;  /* 0x0000000000017941 */ /* 0x000fea0003800000 */
.L_x_95:
        /* <DEDUP_REMOVED lines=9> */
.L_x_98:
[----:B------:R-:W-:Y:S05]  /*3fe0*/  BSYNC B1 ;  /* 0x0000000000017941 */ /* 0x000fea0003800000 */
.L_x_97:
        /* <DEDUP_REMOVED lines=9> */
.L_x_100:
[----:B------:R-:W-:Y:S05]  /*4080*/  BSYNC B1 ;  /* 0x0000000000017941 */ /* 0x000fea0003800000 */
.L_x_99:
        /* <DEDUP_REMOVED lines=10> */
.L_x_102:
[----:B------:R-:W-:Y:S05]  /*4130*/  BSYNC B1 ;  /* 0x0000000000017941 */ /* 0x000fea0003800000 */
.L_x_101:
        /* <DEDUP_REMOVED lines=10> */
.L_x_104:
[----:B------:R-:W-:Y:S05]  /*41e0*/  BSYNC B1 ;  /* 0x0000000000017941 */ /* 0x000fea0003800000 */
.L_x_103:
        /* <DEDUP_REMOVED lines=9> */
.L_x_106:
[----:B------:R-:W-:Y:S05]  /*4280*/  BSYNC B1 ;  /* 0x0000000000017941 */ /* 0x000fea0003800000 */
.L_x_105:
        /* <DEDUP_REMOVED lines=9> */
.L_x_108:
[----:B------:R-:W-:Y:S05]  /*4320*/  BSYNC B1 ;  /* 0x0000000000017941 */ /* 0x000fea0003800000 */
.L_x_107:
        /* <DEDUP_REMOVED lines=10> */
.L_x_110:
[----:B------:R-:W-:Y:S05]  /*43d0*/  BSYNC B1 ;  /* 0x0000000000017941 */ /* 0x000fea0003800000 */
.L_x_109:
        /* <DEDUP_REMOVED lines=10> */
.L_x_112:
[----:B------:R-:W-:Y:S05]  /*4480*/  BSYNC B1 ;  /* 0x0000000000017941 */ /* 0x000fea0003800000 */
.L_x_111:
        /* <DEDUP_REMOVED lines=9> */
.L_x_114:
[----:B------:R-:W-:Y:S05]  /*4520*/  BSYNC B1 ;  /* 0x0000000000017941 */ /* 0x000fea0003800000 */
.L_x_113:
        /* <DEDUP_REMOVED lines=9> */
.L_x_116:
[----:B------:R-:W-:Y:S05]  /*45c0*/  BSYNC B1 ;  /* 0x0000000000017941 */ /* 0x000fea0003800000 */
.L_x_115:
        /* <DEDUP_REMOVED lines=10> */
.L_x_118:
[----:B------:R-:W-:Y:S05]  /*4670*/  BSYNC B1 ;  /* 0x0000000000017941 */ /* 0x000fea0003800000 */
.L_x_117:
        /* <DEDUP_REMOVED lines=10> */
.L_x_120:
[----:B------:R-:W-:Y:S05]  /*4720*/  BSYNC B1 ;  /* 0x0000000000017941 */ /* 0x000fea0003800000 */
.L_x_119:
        /* <DEDUP_REMOVED lines=9> */
.L_x_122:
[----:B------:R-:W-:Y:S05]  /*47c0*/  BSYNC B1 ;  /* 0x0000000000017941 */ /* 0x000fea0003800000 */
.L_x_121:
        /* <DEDUP_REMOVED lines=9> */
.L_x_124:
[----:B------:R-:W-:Y:S05]  /*4860*/  BSYNC B1 ;  /* 0x0000000000017941 */ /* 0x000fea0003800000 */
.L_x_123:
        /* <DEDUP_REMOVED lines=10> */
.L_x_126:
[----:B------:R-:W-:Y:S05]  /*4910*/  BSYNC B1 ;  /* 0x0000000000017941 */ /* 0x000fea0003800000 */
.L_x_125:
        /* <DEDUP_REMOVED lines=10> */
.L_x_128:
[----:B------:R-:W-:Y:S05]  /*49c0*/  BSYNC B1 ;  /* 0x0000000000017941 */ /* 0x000fea0003800000 */
.L_x_127:
        /* <DEDUP_REMOVED lines=9> */
.L_x_130:
[----:B------:R-:W-:Y:S05]  /*4a60*/  BSYNC B1 ;  /* 0x0000000000017941 */ /* 0x000fea0003800000 */
.L_x_129:
        /* <DEDUP_REMOVED lines=9> */
.L_x_132:
[----:B------:R-:W-:Y:S05]  /*4b00*/  BSYNC B1 ;  /* 0x0000000000017941 */ /* 0x000fea0003800000 */
.L_x_131:
        /* <DEDUP_REMOVED lines=10> */
.L_x_134:
[----:B------:R-:W-:Y:S05]  /*4bb0*/  BSYNC B1 ;  /* 0x0000000000017941 */ /* 0x000fea0003800000 */
.L_x_133:
        /* <DEDUP_REMOVED lines=10> */
.L_x_136:
[----:B------:R-:W-:Y:S05]  /*4c60*/  BSYNC B1 ;  /* 0x0000000000017941 */ /* 0x000fea0003800000 */
.L_x_135:
        /* <DEDUP_REMOVED lines=9> */
.L_x_138:
[----:B------:R-:W-:Y:S05]  /*4d00*/  BSYNC B1 ;  /* 0x0000000000017941 */ /* 0x000fea0003800000 */
.L_x_137:
        /* <DEDUP_REMOVED lines=9> */
.L_x_140:
[----:B------:R-:W-:Y:S05]  /*4da0*/  BSYNC B1 ;  /* 0x0000000000017941 */ /* 0x000fea0003800000 */
.L_x_139:
        /* <DEDUP_REMOVED lines=10> */
.L_x_142:
[----:B------:R-:W-:Y:S05]  /*4e50*/  BSYNC B1 ;  /* 0x0000000000017941 */ /* 0x000fea0003800000 */
.L_x_141:
        /* <DEDUP_REMOVED lines=10> */
.L_x_144:
[----:B------:R-:W-:Y:S05]  /*4f00*/  BSYNC B1 ;  /* 0x0000000000017941 */ /* 0x000fea0003800000 */
.L_x_143:
        /* <DEDUP_REMOVED lines=9> */
.L_x_146:
[----:B------:R-:W-:Y:S05]  /*4fa0*/  BSYNC B1 ;  /* 0x0000000000017941 */ /* 0x000fea0003800000 */
.L_x_145:
        /* <DEDUP_REMOVED lines=9> */
.L_x_148:
[----:B------:R-:W-:Y:S05]  /*5040*/  BSYNC B1 ;  /* 0x0000000000017941 */ /* 0x000fea0003800000 */
.L_x_147:
        /* <DEDUP_REMOVED lines=10> */
.L_x_150:
[----:B------:R-:W-:Y:S05]  /*50f0*/  BSYNC B1 ;  /* 0x0000000000017941 */ /* 0x000fea0003800000 */
.L_x_149:
        /* <DEDUP_REMOVED lines=10> */
.L_x_152:
[----:B------:R-:W-:Y:S05]  /*51a0*/  BSYNC B1 ;  /* 0x0000000000017941 */ /* 0x000fea0003800000 */
.L_x_151:
        /* <DEDUP_REMOVED lines=9> */
.L_x_154:
[----:B------:R-:W-:Y:S05]  /*5240*/  BSYNC B1 ;  /* 0x0000000000017941 */ /* 0x000fea0003800000 */
.L_x_153:
        /* <DEDUP_REMOVED lines=9> */
.L_x_156:
[----:B------:R-:W-:Y:S05]  /*52e0*/  BSYNC B1 ;  /* 0x0000000000017941 */ /* 0x000fea0003800000 */
.L_x_155:
        /* <DEDUP_REMOVED lines=10> */
.L_x_158:
[----:B------:R-:W-:Y:S05]  /*5390*/  BSYNC B1 ;  /* 0x0000000000017941 */ /* 0x000fea0003800000 */
.L_x_157:
[----:B-----5:R-:W-:Y:S01]  /*53a0*/  LOP3.LUT R5, R22, 0xffffe000, RZ, 0xc0, !PT ;  /* 0xffffe00016057812 */ /* 0x020fe200078ec0ff */
[----:B------:R-:W-:Y:S01]  /*53b0*/  BSSY B1, `(.L_x_159) ;  /* 0x000000b000017945 */ /* 0x000fe20003800000 */
[----:B------:R-:W-:Y:S01]  /*53c0*/  ISETP.GT.AND P0, PT, R4, 0x79, PT ;  /* 0x000000790400780c */ /* 0x000fe20003f04270 */
[----:B------:R-:W-:Y:S02]  /*53d0*/  @P2 IMAD.MOV.U32 R4, RZ, RZ, R10 ;  /* 0x000000ffff042224 */ /* 0x000fe400078e000a */
[----:B------:R-:W-:Y:S01]  /*53e0*/  FMUL R5, R5, R92 ;  /* 0x0000005c05057220 */ /* 0x000fe20000400000 */
[----:B------:R-:W-:-:S03]  /*53f0*/  ISETP.GT.AND P3, PT, R3, RZ, P0 ;  /* 0x000000ff0300720c */ /* 0x000fc60000764270 */
[----:B------:R-:W-:Y:S01]  /*5400*/  FFMA R15, R84, R88, R5 ;  /* 0x00000058540f7223 */ /* 0x000fe20000000005 */
[----:B------:R-:W-:-:S04]  /*5410*/  @P2 IMAD.MOV.U32 R5, RZ, RZ, R11 ;  /* 0x000000ffff052224 */ /* 0x000fc800078e000b */
[----:B------:R-:W-:-:S05]  /*5420*/  F2FP.TF32.F32.PACK_B R15, R15 ;  /* 0x0000000fff0f723e */ /* 0x000fca00024050ff */
[----:B------:R0:W-:Y:S01]  /*5430*/  @P2 STG.E desc[UR36][R4.64+0x1e0], R15 ;  /* 0x0001e00f04002986 */ /* 0x0001e2000c101924 */
[----:B------:R-:W-:Y:S05]  /*5440*/  @!P3 BRA `(.L_x_160) ;  /* 0x000000000004b947 */ /* 0x000fea0003800000 */
[----:B------:R0:W5:Y:S02]  /*5450*/  LDG.E.LTC128B R22, desc[UR36][R6.64+0x1e4] ;  /* 0x0001e42406167981 */ /* 0x000164000c1e1920 */
.L_x_160:
[----:B------:R-:W-:Y:S05]  /*5460*/  BSYNC B1 ;  /* 0x0000000000017941 */ /* 0x000fea0003800000 */
.L_x_159:
        /* <DEDUP_REMOVED lines=9> */
.L_x_162:
[----:B------:R-:W-:Y:S05]  /*5500*/  BSYNC B1 ;  /* 0x0000000000017941 */ /* 0x000fea0003800000 */
.L_x_161:
[----:B-----5:R-:W-:Y:S01]  /*5510*/  LOP3.LUT R5, R22, 0xffffe000, RZ, 0xc0, !PT ;  /* 0xffffe00016057812 */ /* 0x020fe200078ec0ff */
[----:B------:R-:W-:Y:S01]  /*5520*/  @P1 IMAD.MOV.U32 R4, RZ, RZ, R12 ;  /* 0x000000ffff041224 */ /* 0x000fe200078e000c */
[----:B------:R-:W-:Y:S01]  /*5530*/  ISETP.GT.AND P0, PT, R3, 0x8, P0 ;  /* 0x000000080300780c */ /* 0x000fe20000704270 */
[----:B------:R-:W-:Y:S02]  /*5540*/  BSSY B1, `(.L_x_163) ;  /* 0x0000008000017945 */ /* 0x000fe40003800000 */
[----:B------:R-:W-:-:S04]  /*5550*/  FMUL R5, R5, R92 ;  /* 0x0000005c05057220 */ /* 0x000fc80000400000 */
[----:B-1----:R-:W-:Y:S01]  /*5560*/  FFMA R7, R86, R88, R5 ;  /* 0x0000005856077223 */ /* 0x002fe20000000005 */
[----:B------:R-:W-:-:S04]  /*5570*/  @P1 IMAD.MOV.U32 R5, RZ, RZ, R13 ;  /* 0x000000ffff051224 */ /* 0x000fc800078e000d */
[----:B------:R-:W-:-:S05]  /*5580*/  F2FP.TF32.F32.PACK_B R7, R7 ;  /* 0x00000007ff07723e */ /* 0x000fca00024050ff */
[----:B------:R1:W-:Y:S01]  /*5590*/  @P1 STG.E desc[UR36][R4.64+0x1e0], R7 ;  /* 0x0001e00704001986 */ /* 0x0003e2000c101924 */
[----:B------:R-:W-:Y:S05]  /*55a0*/  @!P0 BRA `(.L_x_164) ;  /* 0x0000000000048947 */ /* 0x000fea0003800000 */
[----:B------:R0:W5:Y:S02]  /*55b0*/  LDG.E.LTC128B R22, desc[UR36][R8.64+0x1e4] ;  /* 0x0001e42408167981 */ /* 0x000164000c1e1920 */
.L_x_164:
[----:B------:R-:W-:Y:S05]  /*55c0*/  BSYNC B1 ;  /* 0x0000000000017941 */ /* 0x000fea0003800000 */
.L_x_163:
[----:B------:R-:W-:Y:S05]  /*55d0*/  @!P0 BRA `(.L_x_165) ;  /* 0x0000001000d08947 */ /* 0x000fea0003800000 */
[----:B-----5:R-:W-:-:S05]  /*55e0*/  LOP3.LUT R3, R22, 0xffffe000, RZ, 0xc0, !PT ;  /* 0xffffe00016037812 */ /* 0x020fca00078ec0ff */
[----:B-1----:R-:W-:-:S04]  /*55f0*/  FMUL R4, R3, R92 ;  /* 0x0000005c03047220 */ /* 0x002fc80000400000 */
[----:B------:R-:W-:-:S05]  /*5600*/  FFMA R87, R87, R88, R4 ;  /* 0x0000005857577223 */ /* 0x000fca0000000004 */
[----:B------:R-:W-:-:S05]  /*5610*/  F2FP.TF32.F32.PACK_B R87, R87 ;  /* 0x00000057ff57723e */ /* 0x000fca00024050ff */
[----:B------:R1:W-:Y:S01]  /*5620*/  STG.E desc[UR36][R12.64+0x1e4], R87 ;  /* 0x0001e4570c007986 */ /* 0x0003e2000c101924 */
[----:B------:R-:W-:Y:S05]  /*5630*/  BRA `(.L_x_165) ;  /* 0x0000001000b87947 */ /* 0x000fea0003800000 */
.L_x_40:
[----:B------:R-:W-:Y:S01]  /*5640*/  ISETP.GT.AND P4, PT, R4, 0x1, PT ;  /* 0x000000010400780c */ /* 0x000fe20003f84270 */
[----:B------:R-:W-:Y:S01]  /*5650*/  ULDC.64 UR4, c[0x0][0x5c0] ;  /* 0x0001700000047ab9 */ /* 0x000fe20000000a00 */
[-C--:B------:R-:W-:Y:S01]  /*5660*/  FMUL R5, R24, R88.reuse ;  /* 0x0000005818057220 */ /* 0x080fe20000400000 */
[----:B-1----:R-:W-:Y:S01]  /*5670*/  LEA R6, P1, R106, UR4, 0x2 ;  /* 0x000000046a067c11 */ /* 0x002fe2000f8210ff */
[-C--:B------:R-:W-:Y:S01]  /*5680*/  FMUL R25, R25, R88.reuse ;  /* 0x0000005819197220 */ /* 0x080fe20000400000 */
[C---:B------:R-:W-:Y:S01]  /*5690*/  ISETP.GT.AND P0, PT, R3.reuse, RZ, P4 ;  /* 0x000000ff0300720c */ /* 0x040fe20002704270 */
[-C--:B------:R-:W-:Y:S01]  /*56a0*/  FMUL R11, R26, R88.reuse ;  /* 0x000000581a0b7220 */ /* 0x080fe20000400000 */
[----:B------:R-:W-:Y:S01]  /*56b0*/  ISETP.GT.AND P2, PT, R3, 0x8, P2 ;  /* 0x000000080300780c */ /* 0x000fe20001744270 */
[-C--:B------:R-:W-:Y:S01]  /*56c0*/  FMUL R27, R27, R88.reuse ;  /* 0x000000581b1b7220 */ /* 0x080fe20000400000 */
[----:B------:R-:W-:Y:S01]  /*56d0*/  LEA.HI.X R7, R106, UR5, R117, 0x2, P1 ;  /* 0x000000056a077c11 */ /* 0x000fe200088f1475 */
[-C--:B------:R-:W-:Y:S01]  /*56e0*/  FMUL R29, R29, R88.reuse ;  /* 0x000000581d1d7220 */ /* 0x080fe20000400000 */
[----:B------:R-:W-:Y:S01]  /*56f0*/  F2FP.TF32.F32.PACK_B R5, R5 ;  /* 0x00000005ff05723e */ /* 0x000fe200024050ff */
[-C--:B------:R-:W-:Y:S01]  /*5700*/  FMUL R31, R31, R88.reuse ;  /* 0x000000581f1f7220 */ /* 0x080fe20000400000 */
[C---:B------:R-:W-:Y:S01]  /*5710*/  SHF.L.U64.HI R9, R98.reuse, 0x2, R97 ;  /* 0x0000000262097819 */ /* 0x040fe20000010261 */
[----:B------:R-:W-:Y:S01]  /*5720*/  FMUL R33, R33, R88 ;  /* 0x0000005821217220 */ /* 0x000fe20000400000 */
[----:B------:R-:W-:Y:S01]  /*5730*/  LEA R8, P1, R98, R6, 0x2 ;  /* 0x0000000662087211 */ /* 0x000fe200078210ff */
[----:B------:R0:W-:Y:S01]  /*5740*/  @P3 STG.E desc[UR36][R6.64], R5 ;  /* 0x0000000506003986 */ /* 0x0001e2000c101924 */
[----:B------:R-:W-:Y:S01]  /*5750*/  F2FP.TF32.F32.PACK_B R25, R25 ;  /* 0x00000019ff19723e */ /* 0x000fe200024050ff */
[-C--:B------:R-:W-:Y:S01]  /*5760*/  FMUL R13, R34, R88.reuse ;  /* 0x00000058220d7220 */ /* 0x080fe20000400000 */
[----:B------:R-:W-:Y:S01]  /*5770*/  F2FP.TF32.F32.PACK_B R11, R11 ;  /* 0x0000000bff0b723e */ /* 0x000fe200024050ff */
[----:B------:R-:W-:Y:S01]  /*5780*/  IMAD.X R9, R9, 0x1, R7, P1 ;  /* 0x0000000109097824 */ /* 0x000fe200008e0607 */
[C---:B------:R-:W-:Y:S01]  /*5790*/  ISETP.GT.AND P3, PT, R4.reuse, 0x8, PT ;  /* 0x000000080400780c */ /* 0x040fe20003f64270 */
[----:B------:R-:W-:Y:S01]  /*57a0*/  @P0 STG.E desc[UR36][R6.64+0x4], R25 ;  /* 0x0000041906000986 */ /* 0x000fe2000c101924 */
[----:B------:R-:W-:Y:S01]  /*57b0*/  ISETP.GT.AND P0, PT, R4, 0x9, PT ;  /* 0x000000090400780c */ /* 0x000fe20003f04270 */
[-C--:B------:R-:W-:Y:S01]  /*57c0*/  FMUL R35, R35, R88.reuse ;  /* 0x0000005823237220 */ /* 0x080fe20000400000 */
[C---:B------:R-:W-:Y:S01]  /*57d0*/  ISETP.GT.AND P4, PT, R3.reuse, 0x8, P4 ;  /* 0x000000080300780c */ /* 0x040fe20002784270 */
[----:B------:R1:W-:Y:S01]  /*57e0*/  @P2 STG.E desc[UR36][R8.64], R11 ;  /* 0x0000000b08002986 */ /* 0x0003e2000c101924 */
[C---:B------:R-:W-:Y:S01]  /*57f0*/  ISETP.GT.AND P1, PT, R3.reuse, RZ, P3 ;  /* 0x000000ff0300720c */ /* 0x040fe20001f24270 */
[-C--:B0-----:R-:W-:Y:S01]  /*5800*/  FMUL R5, R28, R88.reuse ;  /* 0x000000581c057220 */ /* 0x081fe20000400000 */
[----:B------:R-:W-:Y:S01]  /*5810*/  ISETP.GT.AND P2, PT, R3, RZ, P0 ;  /* 0x000000ff0300720c */ /* 0x000fe20000744270 */
[-C--:B------:R-:W-:Y:S01]  /*5820*/  FMUL R37, R37, R88.reuse ;  /* 0x0000005825257220 */ /* 0x080fe20000400000 */
[----:B------:R-:W-:Y:S01]  /*5830*/  ISETP.GT.AND P3, PT, R3, 0x8, P3 ;  /* 0x000000080300780c */ /* 0x000fe20001f64270 */
[-C--:B------:R-:W-:Y:S01]  /*5840*/  FMUL R39, R39, R88.reuse ;  /* 0x0000005827277220 */ /* 0x080fe20000400000 */
[----:B------:R-:W-:Y:S01]  /*5850*/  F2FP.TF32.F32.PACK_B R27, R27 ;  /* 0x0000001bff1b723e */ /* 0x000fe200024050ff */
[-C--:B------:R-:W-:Y:S01]  /*5860*/  FMUL R41, R41, R88.reuse ;  /* 0x0000005829297220 */ /* 0x080fe20000400000 */
[----:B------:R-:W-:Y:S01]  /*5870*/  F2FP.TF32.F32.PACK_B R5, R5 ;  /* 0x00000005ff05723e */ /* 0x000fe200024050ff */
[-C--:B------:R-:W-:Y:S01]  /*5880*/  FMUL R43, R43, R88.reuse ;  /* 0x000000582b2b7220 */ /* 0x080fe20000400000 */
[----:B------:R-:W-:Y:S01]  /*5890*/  F2FP.TF32.F32.PACK_B R29, R29 ;  /* 0x0000001dff1d723e */ /* 0x000fe200024050ff */
[-C--:B-1----:R-:W-:Y:S01]  /*58a0*/  FMUL R11, R30, R88.reuse ;  /* 0x000000581e0b7220 */ /* 0x082fe20000400000 */
[----:B------:R-:W-:Y:S01]  /*58b0*/  @P4 STG.E desc[UR36][R8.64+0x4], R27 ;  /* 0x0000041b08004986 */ /* 0x000fe2000c101924 */
[C---:B------:R-:W-:Y:S01]  /*58c0*/  ISETP.GT.AND P4, PT, R4.reuse, 0x11, PT ;  /* 0x000000110400780c */ /* 0x040fe20003f84270 */
[-C--:B------:R-:W-:Y:S01]  /*58d0*/  FMUL R45, R45, R88.reuse ;  /* 0x000000582d2d7220 */ /* 0x080fe20000400000 */
[----:B------:R-:W-:Y:S01]  /*58e0*/  ISETP.GT.AND P0, PT, R3, 0x8, P0 ;  /* 0x000000080300780c */ /* 0x000fe20000704270 */
[----:B------:R0:W-:Y:S01]  /*58f0*/  @P1 STG.E desc[UR36][R6.64+0x20], R5 ;  /* 0x0000200506001986 */ /* 0x0001e2000c101924 */
[----:B------:R-:W-:Y:S01]  /*5900*/  F2FP.TF32.F32.PACK_B R11, R11 ;  /* 0x0000000bff0b723e */ /* 0x000fe200024050ff */
[-C--:B------:R-:W-:Y:S01]  /*5910*/  FMUL R47, R47, R88.reuse ;  /* 0x000000582f2f7220 */ /* 0x080fe20000400000 */
[----:B------:R-:W-:Y:S01]  /*5920*/  F2FP.TF32.F32.PACK_B R31, R31 ;  /* 0x0000001fff1f723e */ /* 0x000fe200024050ff */
[----:B------:R-:W-:Y:S01]  /*5930*/  @P2 STG.E desc[UR36][R6.64+0x24], R29 ;  /* 0x0000241d06002986 */ /* 0x000fe2000c101924 */
[----:B------:R-:W-:Y:S01]  /*5940*/  ISETP.GT.AND P2, PT, R4, 0x10, PT ;  /* 0x000000100400780c */ /* 0x000fe20003f44270 */
[-C--:B------:R-:W-:Y:S01]  /*5950*/  FMUL R49, R49, R88.reuse ;  /* 0x0000005831317220 */ /* 0x080fe20000400000 */
[----:B------:R-:W-:Y:S01]  /*5960*/  F2FP.TF32.F32.PACK_B R33, R33 ;  /* 0x00000021ff21723e */ /* 0x000fe200024050ff */
[----:B------:R1:W-:Y:S01]  /*5970*/  @P3 STG.E desc[UR36][R8.64+0x20], R11 ;  /* 0x0000200b08003986 */ /* 0x0003e2000c101924 */
[----:B------:R-:W-:Y:S01]  /*5980*/  ISETP.GT.AND P1, PT, R3, RZ, P2 ;  /* 0x000000ff0300720c */ /* 0x000fe20001724270 */
[-C--:B------:R-:W-:Y:S01]  /*5990*/  FMUL R51, R51, R88.reuse ;  /* 0x0000005833337220 */ /* 0x080fe20000400000 */
[C---:B------:R-:W-:Y:S01]  /*59a0*/  ISETP.GT.AND P3, PT, R3.reuse, RZ, P4 ;  /* 0x000000ff0300720c */ /* 0x040fe20002764270 */
[-C--:B0-----:R-:W-:Y:S01]  /*59b0*/  FMUL R5, R32, R88.reuse ;  /* 0x0000005820057220 */ /* 0x081fe20000400000 */
[----:B------:R-:W-:Y:S01]  /*59c0*/  ISETP.GT.AND P2, PT, R3, 0x8, P2 ;  /* 0x000000080300780c */ /* 0x000fe20001744270 */
[----:B------:R-:W-:Y:S01]  /*59d0*/  @P0 STG.E desc[UR36][R8.64+0x24], R31 ;  /* 0x0000241f08000986 */ /* 0x000fe2000c101924 */
[----:B------:R-:W-:Y:S01]  /*59e0*/  F2FP.TF32.F32.PACK_B R13, R13 ;  /* 0x0000000dff0d723e */ /* 0x000fe200024050ff */
[-C--:B------:R-:W-:Y:S01]  /*59f0*/  FMUL R53, R53, R88.reuse ;  /* 0x0000005835357220 */ /* 0x080fe20000400000 */
[----:B------:R-:W-:Y:S01]  /*5a00*/  F2FP.TF32.F32.PACK_B R5, R5 ;  /* 0x00000005ff05723e */ /* 0x000fe200024050ff */
[-C--:B------:R-:W-:Y:S01]  /*5a10*/  FMUL R55, R55, R88.reuse ;  /* 0x0000005837377220 */ /* 0x080fe20000400000 */
[----:B------:R-:W-:Y:S01]  /*5a20*/  ISETP.GT.AND P0, PT, R4, 0x19, PT ;  /* 0x000000190400780c */ /* 0x000fe20003f04270 */
[-C--:B-1----:R-:W-:Y:S01]  /*5a30*/  FMUL R11, R38, R88.reuse ;  /* 0x00000058260b7220 */ /* 0x082fe20000400000 */
        /* <DEDUP_REMOVED lines=16> */
[----:B------:R-:W-:Y:S01]  /*5b40*/  ISETP.GT.AND P4, PT, R4, 0x21, PT ;  /* 0x000000210400780c */ /* 0x000fe20003f84270 */
[-C--:B------:R-:W-:Y:S01]  /*5b50*/  FMUL R63, R63, R88.reuse ;  /* 0x000000583f3f7220 */ /* 0x080fe20000400000 */
[----:B------:R-:W-:Y:S01]  /*5b60*/  F2FP.TF32.F32.PACK_B R5, R5 ;  /* 0x00000005ff05723e */ /* 0x000fe200024050ff */
[-C--:B------:R-:W-:Y:S01]  /*5b70*/  FMUL R65, R65, R88.reuse ;  /* 0x0000005841417220 */ /* 0x080fe20000400000 */
[----:B------:R-:W-:Y:S01]  /*5b80*/  ISETP.GT.AND P0, PT, R3, 0x8, P0 ;  /* 0x000000080300780c */ /* 0x000fe20000704270 */
[-C--:B-1----:R-:W-:Y:S01]  /*5b90*/  FMUL R13, R42, R88.reuse ;  /* 0x000000582a0d7220 */ /* 0x082fe20000400000 */
[----:B------:R-:W-:Y:S01]  /*5ba0*/  F2FP.TF32.F32.PACK_B R39, R39 ;  /* 0x00000027ff27723e */ /* 0x000fe200024050ff */
        /* <DEDUP_REMOVED lines=13> */
[C---:B------:R-:W-:Y:S01]  /*5c80*/  ISETP.GT.AND P2, PT, R3.reuse, 0x8, P2 ;  /* 0x000000080300780c */ /* 0x040fe20001744270 */
[----:B------:R-:W-:Y:S01]  /*5c90*/  @P0 STG.E desc[UR36][R8.64+0x64], R39 ;  /* 0x0000642708000986 */ /* 0x000fe2000c101924 */
[----:B------:R-:W-:Y:S01]  /*5ca0*/  ISETP.GT.AND P4, PT, R3, 0x8, P4 ;  /* 0x000000080300780c */ /* 0x000fe20002784270 */
[-C--:B------:R-:W-:Y:S01]  /*5cb0*/  FMUL R73, R73, R88.reuse ;  /* 0x0000005849497220 */ /* 0x080fe20000400000 */
[----:B------:R-:W-:Y:S01]  /*5cc0*/  F2FP.TF32.F32.PACK_B R5, R5 ;  /* 0x00000005ff05723e */ /* 0x000fe200024050ff */
[-C--:B------:R-:W-:Y:S01]  /*5cd0*/  FMUL R75, R75, R88.reuse ;  /* 0x000000584b4b7220 */ /* 0x080fe20000400000 */
[----:B------:R-:W-:Y:S01]  /*5ce0*/  ISETP.GT.AND P0, PT, R4, 0x29, PT ;  /* 0x000000290400780c */ /* 0x000fe20003f04270 */
        /* <DEDUP_REMOVED lines=25> */
[----:B------:R-:W-:Y:S01]  /*5e80*/  ISETP.GT.AND P1, PT, R4, 0x31, PT ;  /* 0x000000310400780c */ /* 0x000fe20003f24270 */
[-C--:B------:R-:W-:Y:S01]  /*5e90*/  FMUL R85, R85, R88.reuse ;  /* 0x0000005855557220 */ /* 0x080fe20000400000 */
[----:B------:R-:W-:Y:S01]  /*5ea0*/  F2FP.TF32.F32.PACK_B R13, R13 ;  /* 0x0000000dff0d723e */ /* 0x000fe200024050ff */
[----:B------:R-:W-:Y:S01]  /*5eb0*/  @P2 STG.E desc[UR36][R6.64+0xa4], R45 ;  /* 0x0000a42d06002986 */ /* 0x000fe2000c101924 */
[----:B------:R-:W-:Y:S01]  /*5ec0*/  ISETP.GT.AND P2, PT, R3, RZ, P4 ;  /* 0x000000ff0300720c */ /* 0x000fe20002744270 */
[----:B------:R-:W-:Y:S01]  /*5ed0*/  FMUL R87, R87, R88 ;  /* 0x0000005857577220 */ /* 0x000fe20000400000 */
[----:B------:R-:W-:Y:S01]  /*5ee0*/  F2FP.TF32.F32.PACK_B R53, R53 ;  /* 0x00000035ff35723e */ /* 0x000fe200024050ff */
[----:B------:R1:W-:Y:S01]  /*5ef0*/  @P3 STG.E desc[UR36][R8.64+0xa0], R11 ;  /* 0x0000a00b08003986 */ /* 0x0003e2000c101924 */
[----:B------:R-:W-:-:S02]  /*5f00*/  ISETP.GT.AND P3, PT, R3, RZ, P1 ;  /* 0x000000ff0300720c */ /* 0x000fc40000f64270 */
[----:B------:R-:W-:Y:S01]  /*5f10*/  F2FP.TF32.F32.PACK_B R55, R55 ;  /* 0x00000037ff37723e */ /* 0x000fe200024050ff */
[-C--:B0-----:R-:W-:Y:S01]  /*5f20*/  FMUL R5, R48, R88.reuse ;  /* 0x0000005830057220 */ /* 0x081fe20000400000 */
[----:B------:R-:W-:Y:S01]  /*5f30*/  @P0 STG.E desc[UR36][R8.64+0xa4], R47 ;  /* 0x0000a42f08000986 */ /* 0x000fe2000c101924 */
[----:B------:R-:W-:Y:S02]  /*5f40*/  ISETP.GT.AND P0, PT, R3, 0x8, P4 ;  /* 0x000000080300780c */ /* 0x000fe40002704270 */
[----:B------:R-:W-:Y:S02]  /*5f50*/  F2FP.TF32.F32.PACK_B R57, R57 ;  /* 0x00000039ff39723e */ /* 0x000fe400024050ff */
[----:B------:R-:W-:Y:S01]  /*5f60*/  F2FP.TF32.F32.PACK_B R5, R5 ;  /* 0x00000005ff05723e */ /* 0x000fe200024050ff */
[----:B-1----:R-:W-:Y:S01]  /*5f70*/  FMUL R11, R54, R88 ;  /* 0x00000058360b7220 */ /* 0x002fe20000400000 */
[----:B------:R-:W-:-:S03]  /*5f80*/  F2FP.TF32.F32.PACK_B R59, R59 ;  /* 0x0000003bff3b723e */ /* 0x000fc600024050ff */
[----:B------:R0:W-:Y:S01]  /*5f90*/  @P2 STG.E desc[UR36][R6.64+0xc0], R5 ;  /* 0x0000c00506002986 */ /* 0x0001e2000c101924 */
[C---:B------:R-:W-:Y:S02]  /*5fa0*/  ISETP.GT.AND P2, PT, R4.reuse, 0x38, PT ;  /* 0x000000380400780c */ /* 0x040fe40003f44270 */
[----:B------:R-:W-:Y:S01]  /*5fb0*/  F2FP.TF32.F32.PACK_B R11, R11 ;  /* 0x0000000bff0b723e */ /* 0x000fe200024050ff */
[----:B------:R-:W-:Y:S01]  /*5fc0*/  @P3 STG.E desc[UR36][R6.64+0xc4], R49 ;  /* 0x0000c43106003986 */ /* 0x000fe2000c101924 */
[C---:B------:R-:W-:Y:S02]  /*5fd0*/  ISETP.GT.AND P3, PT, R3.reuse, 0x8, P1 ;  /* 0x000000080300780c */ /* 0x040fe40000f64270 */
[----:B------:R-:W-:Y:S01]  /*5fe0*/  ISETP.GT.AND P1, PT, R4, 0x39, PT ;  /* 0x000000390400780c */ /* 0x000fe20003f24270 */
[----:B------:R1:W-:Y:S01]  /*5ff0*/  @P0 STG.E desc[UR36][R8.64+0xc0], R13 ;  /* 0x0000c00d08000986 */ /* 0x0003e2000c101924 */
[C---:B------:R-:W-:Y:S02]  /*6000*/  ISETP.GT.AND P4, PT, R3.reuse, RZ, P2 ;  /* 0x000000ff0300720c */ /* 0x040fe40001784270 */
[C---:B------:R-:W-:Y:S01]  /*6010*/  ISETP.GT.AND P0, PT, R3.reuse, RZ, P1 ;  /* 0x000000ff0300720c */ /* 0x040fe20000f04270 */
[----:B0-----:R-:W-:Y:S01]  /*6020*/  FMUL R5, R52, R88 ;  /* 0x0000005834057220 */ /* 0x001fe20000400000 */
[----:B------:R-:W-:-:S02]  /*6030*/  ISETP.GT.AND P2, PT, R3, 0x8, P2 ;  /* 0x000000080300780c */ /* 0x000fc40001744270 */
[----:B------:R-:W-:Y:S02]  /*6040*/  F2FP.TF32.F32.PACK_B R61, R61 ;  /* 0x0000003dff3d723e */ /* 0x000fe400024050ff */
[----:B------:R-:W-:Y:S01]  /*6050*/  F2FP.TF32.F32.PACK_B R5, R5 ;  /* 0x00000005ff05723e */ /* 0x000fe200024050ff */
[----:B------:R-:W-:Y:S01]  /*6060*/  @P3 STG.E desc[UR36][R8.64+0xc4], R51 ;  /* 0x0000c43308003986 */ /* 0x000fe2000c101924 */
[C---:B------:R-:W-:Y:S01]  /*6070*/  ISETP.GT.AND P3, PT, R3.reuse, 0x8, P1 ;  /* 0x000000080300780c */ /* 0x040fe20000f64270 */
[----:B-1----:R-:W-:Y:S01]  /*6080*/  FMUL R13, R58, R88 ;  /* 0x000000583a0d7220 */ /* 0x002fe20000400000 */
[C---:B------:R-:W-:Y:S01]  /*6090*/  ISETP.GT.AND P1, PT, R4.reuse, 0x40, PT ;  /* 0x000000400400780c */ /* 0x040fe20003f24270 */
[----:B------:R0:W-:Y:S01]  /*60a0*/  @P4 STG.E desc[UR36][R6.64+0xe0], R5 ;  /* 0x0000e00506004986 */ /* 0x0001e2000c101924 */
[----:B------:R-:W-:Y:S02]  /*60b0*/  F2FP.TF32.F32.PACK_B R63, R63 ;  /* 0x0000003fff3f723e */ /* 0x000fe400024050ff */
[----:B------:R-:W-:Y:S01]  /*60c0*/  ISETP.GT.AND P4, PT, R3, RZ, P1 ;  /* 0x000000ff0300720c */ /* 0x000fe20000f84270 */
[----:B------:R-:W-:Y:S01]  /*60d0*/  @P0 STG.E desc[UR36][R6.64+0xe4], R53 ;  /* 0x0000e43506000986 */ /* 0x000fe2000c101924 */
[----:B------:R-:W-:-:S02]  /*60e0*/  ISETP.GT.AND P0, PT, R4, 0x41, PT ;  /* 0x000000410400780c */ /* 0x000fc40003f04270 */
[C---:B------:R-:W-:Y:S01]  /*60f0*/  ISETP.GT.AND P1, PT, R3.reuse, 0x8, P1 ;  /* 0x000000080300780c */ /* 0x040fe20000f24270 */
[----:B------:R1:W-:Y:S01]  /*6100*/  @P2 STG.E desc[UR36][R8.64+0xe0], R11 ;  /* 0x0000e00b08002986 */ /* 0x0003e2000c101924 */
[C---:B------:R-:W-:Y:S02]  /*6110*/  ISETP.GT.AND P2, PT, R3.reuse, RZ, P0 ;  /* 0x000000ff0300720c */ /* 0x040fe40000744270 */
[----:B------:R-:W-:Y:S01]  /*6120*/  F2FP.TF32.F32.PACK_B R13, R13 ;  /* 0x0000000dff0d723e */ /* 0x000fe200024050ff */
[-C--:B0-----:R-:W-:Y:S01]  /*6130*/  FMUL R5, R56, R88.reuse ;  /* 0x0000005838057220 */ /* 0x081fe20000400000 */
[----:B------:R-:W-:Y:S01]  /*6140*/  @P3 STG.E desc[UR36][R8.64+0xe4], R55 ;  /* 0x0000e43708003986 */ /* 0x000fe2000c101924 */
[----:B------:R-:W-:Y:S02]  /*6150*/  ISETP.GT.AND P3, PT, R3, 0x8, P0 ;  /* 0x000000080300780c */ /* 0x000fe40000764270 */
[----:B------:R-:W-:Y:S02]  /*6160*/  ISETP.GT.AND P0, PT, R4, 0x49, PT ;  /* 0x000000490400780c */ /* 0x000fe40003f04270 */
[----:B------:R-:W-:Y:S01]  /*6170*/  F2FP.TF32.F32.PACK_B R5, R5 ;  /* 0x00000005ff05723e */ /* 0x000fe200024050ff */
[----:B-1----:R-:W-:Y:S01]  /*6180*/  FMUL R11, R62, R88 ;  /* 0x000000583e0b7220 */ /* 0x002fe20000400000 */
[----:B------:R-:W-:-:S03]  /*6190*/  F2FP.TF32.F32.PACK_B R65, R65 ;  /* 0x00000041ff41723e */ /* 0x000fc600024050ff */
[----:B------:R0:W-:Y:S01]  /*61a0*/  @P4 STG.E desc[UR36][R6.64+0x100], R5 ;  /* 0x0001000506004986 */ /* 0x0001e2000c101924 */
[----:B------:R-:W-:Y:S02]  /*61b0*/  F2FP.TF32.F32.PACK_B R67, R67 ;  /* 0x00000043ff43723e */ /* 0x000fe400024050ff */
[----:B------:R-:W-:Y:S01]  /*61c0*/  F2FP.TF32.F32.PACK_B R11, R11 ;  /* 0x0000000bff0b723e */ /* 0x000fe200024050ff */
[----:B------:R-:W-:Y:S01]  /*61d0*/  @P2 STG.E desc[UR36][R6.64+0x104], R57 ;  /* 0x0001043906002986 */ /* 0x000fe2000c101924 */
[----:B------:R-:W-:Y:S02]  /*61e0*/  ISETP.GT.AND P2, PT, R4, 0x48, PT ;  /* 0x000000480400780c */ /* 0x000fe40003f44270 */
[----:B------:R-:W-:Y:S01]  /*61f0*/  F2FP.TF32.F32.PACK_B R69, R69 ;  /* 0x00000045ff45723e */ /* 0x000fe200024050ff */
[----:B------:R1:W-:Y:S01]  /*6200*/  @P1 STG.E desc[UR36][R8.64+0x100], R13 ;  /* 0x0001000d08001986 */ /* 0x0003e2000c101924 */
[C---:B------:R-:W-:Y:S02]  /*6210*/  ISETP.GT.AND P4, PT, R3.reuse, RZ, P2 ;  /* 0x000000ff0300720c */ /* 0x040fe40001784270 */
[C---:B------:R-:W-:Y:S01]  /*6220*/  ISETP.GT.AND P1, PT, R3.reuse, RZ, P0 ;  /* 0x000000ff0300720c */ /* 0x040fe20000724270 */
[----:B0-----:R-:W-:Y:S01]  /*6230*/  FMUL R5, R60, R88 ;  /* 0x000000583c057220 */ /* 0x001fe20000400000 */
[C---:B------:R-:W-:Y:S01]  /*6240*/  ISETP.GT.AND P2, PT, R3.reuse, 0x8, P2 ;  /* 0x000000080300780c */ /* 0x040fe20001744270 */
[----:B------:R-:W-:Y:S01]  /*6250*/  @P3 STG.E desc[UR36][R8.64+0x104], R59 ;  /* 0x0001043b08003986 */ /* 0x000fe2000c101924 */
[----:B------:R-:W-:-:S02]  /*6260*/  ISETP.GT.AND P3, PT, R3, 0x8, P0 ;  /* 0x000000080300780c */ /* 0x000fc40000764270 */
[----:B------:R-:W-:Y:S02]  /*6270*/  F2FP.TF32.F32.PACK_B R5, R5 ;  /* 0x00000005ff05723e */ /* 0x000fe400024050ff */
[----:B------:R-:W-:Y:S01]  /*6280*/  ISETP.GT.AND P0, PT, R4, 0x51, PT ;  /* 0x000000510400780c */ /* 0x000fe20003f04270 */
[----:B-1----:R-:W-:Y:S01]  /*6290*/  FMUL R13, R66, R88 ;  /* 0x00000058420d7220 */ /* 0x002fe20000400000 */
[----:B------:R-:W-:Y:S01]  /*62a0*/  F2FP.TF32.F32.PACK_B R71, R71 ;  /* 0x00000047ff47723e */ /* 0x000fe200024050ff */
[----:B------:R0:W-:Y:S01]  /*62b0*/  @P4 STG.E desc[UR36][R6.64+0x120], R5 ;  /* 0x0001200506004986 */ /* 0x0001e2000c101924 */
[----:B------:R-:W-:Y:S02]  /*62c0*/  F2FP.TF32.F32.PACK_B R73, R73 ;  /* 0x00000049ff49723e */ /* 0x000fe400024050ff */
[----:B------:R-:W-:Y:S01]  /*62d0*/  F2FP.TF32.F32.PACK_B R13, R13 ;  /* 0x0000000dff0d723e */ /* 0x000fe200024050ff */
[----:B------:R-:W-:Y:S01]  /*62e0*/  @P1 STG.E desc[UR36][R6.64+0x124], R61 ;  /* 0x0001243d06001986 */ /* 0x000fe2000c101924 */
[----:B------:R-:W-:-:S02]  /*62f0*/  ISETP.GT.AND P1, PT, R4, 0x50, PT ;  /* 0x000000500400780c */ /* 0x000fc40003f24270 */
[----:B------:R-:W-:Y:S01]  /*6300*/  F2FP.TF32.F32.PACK_B R75, R75 ;  /* 0x0000004bff4b723e */ /* 0x000fe200024050ff */
[----:B------:R1:W-:Y:S01]  /*6310*/  @P2 STG.E desc[UR36][R8.64+0x120], R11 ;  /* 0x0001200b08002986 */ /* 0x0003e2000c101924 */
[C---:B------:R-:W-:Y:S02]  /*6320*/  ISETP.GT.AND P4, PT, R3.reuse, RZ, P1 ;  /* 0x000000ff0300720c */ /* 0x040fe40000f84270 */
[C---:B------:R-:W-:Y:S01]  /*6330*/  ISETP.GT.AND P2, PT, R3.reuse, RZ, P0 ;  /* 0x000000ff0300720c */ /* 0x040fe20000744270 */
[----:B0-----:R-:W-:Y:S01]  /*6340*/  FMUL R5, R64, R88 ;  /* 0x0000005840057220 */ /* 0x001fe20000400000 */
[C---:B------:R-:W-:Y:S01]  /*6350*/  ISETP.GT.AND P1, PT, R3.reuse, 0x8, P1 ;  /* 0x000000080300780c */ /* 0x040fe20000f24270 */
[----:B------:R-:W-:Y:S01]  /*6360*/  @P3 STG.E desc[UR36][R8.64+0x124], R63 ;  /* 0x0001243f08003986 */ /* 0x000fe2000c101924 */
[----:B------:R-:W-:Y:S02]  /*6370*/  ISETP.GT.AND P3, PT, R3, 0x8, P0 ;  /* 0x000000080300780c */ /* 0x000fe40000764270 */
[----:B------:R-:W-:-:S02]  /*6380*/  F2FP.TF32.F32.PACK_B R5, R5 ;  /* 0x00000005ff05723e */ /* 0x000fc400024050ff */
[----:B------:R-:W-:Y:S01]  /*6390*/  ISETP.GT.AND P0, PT, R4, 0x59, PT ;  /* 0x000000590400780c */ /* 0x000fe20003f04270 */
[----:B-1----:R-:W-:Y:S01]  /*63a0*/  FMUL R11, R70, R88 ;  /* 0x00000058460b7220 */ /* 0x002fe20000400000 */
[----:B------:R-:W-:Y:S01]  /*63b0*/  F2FP.TF32.F32.PACK_B R77, R77 ;  /* 0x0000004dff4d723e */ /* 0x000fe200024050ff */
[----:B------:R0:W-:Y:S01]  /*63c0*/  @P4 STG.E desc[UR36][R6.64+0x140], R5 ;  /* 0x0001400506004986 */ /* 0x0001e2000c101924 */
[----:B------:R-:W-:Y:S02]  /*63d0*/  F2FP.TF32.F32.PACK_B R79, R79 ;  /* 0x0000004fff4f723e */ /* 0x000fe400024050ff */
[----:B------:R-:W-:Y:S01]  /*63e0*/  F2FP.TF32.F32.PACK_B R11, R11 ;  /* 0x0000000bff0b723e */ /* 0x000fe200024050ff */
[----:B------:R-:W-:Y:S01]  /*63f0*/  @P2 STG.E desc[UR36][R6.64+0x144], R65 ;  /* 0x0001444106002986 */ /* 0x000fe2000c101924 */
[----:B------:R-:W-:Y:S02]  /*6400*/  ISETP.GT.AND P2, PT, R4, 0x58, PT ;  /* 0x000000580400780c */ /* 0x000fe40003f44270 */
[----:B------:R-:W-:Y:S01]  /*6410*/  F2FP.TF32.F32.PACK_B R81, R81 ;  /* 0x00000051ff51723e */ /* 0x000fe200024050ff */
[----:B------:R1:W-:Y:S01]  /*6420*/  @P1 STG.E desc[UR36][R8.64+0x140], R13 ;  /* 0x0001400d08001986 */ /* 0x0003e2000c101924 */
[----:B------:R-:W-:-:S02]  /*6430*/  ISETP.GT.AND P4, PT, R3, RZ, P2 ;  /* 0x000000ff0300720c */ /* 0x000fc40001784270 */
[C---:B------:R-:W-:Y:S01]  /*6440*/  ISETP.GT.AND P1, PT, R3.reuse, RZ, P0 ;  /* 0x000000ff0300720c */ /* 0x040fe20000724270 */
[-C--:B0-----:R-:W-:Y:S01]  /*6450*/  FMUL R5, R68, R88.reuse ;  /* 0x0000005844057220 */ /* 0x081fe20000400000 */
[C---:B------:R-:W-:Y:S01]  /*6460*/  ISETP.GT.AND P2, PT, R3.reuse, 0x8, P2 ;  /* 0x000000080300780c */ /* 0x040fe20001744270 */
[----:B------:R-:W-:Y:S01]  /*6470*/  @P3 STG.E desc[UR36][R8.64+0x144], R67 ;  /* 0x0001444308003986 */ /* 0x000fe2000c101924 */
[----:B------:R-:W-:Y:S02]  /*6480*/  ISETP.GT.AND P3, PT, R3, 0x8, P0 ;  /* 0x000000080300780c */ /* 0x000fe40000764270 */
[----:B------:R-:W-:Y:S02]  /*6490*/  F2FP.TF32.F32.PACK_B R5, R5 ;  /* 0x00000005ff05723e */ /* 0x000fe400024050ff */
[----:B------:R-:W-:Y:S01]  /*64a0*/  ISETP.GT.AND P0, PT, R4, 0x61, PT ;  /* 0x000000610400780c */ /* 0x000fe20003f04270 */
[----:B-1----:R-:W-:Y:S01]  /*64b0*/  FMUL R13, R74, R88 ;  /* 0x000000584a0d7220 */ /* 0x002fe20000400000 */
[----:B------:R-:W-:Y:S01]  /*64c0*/  F2FP.TF32.F32.PACK_B R15, R15 ;  /* 0x0000000fff0f723e */ /* 0x000fe200024050ff */
[----:B------:R0:W-:Y:S01]  /*64d0*/  @P4 STG.E desc[UR36][R6.64+0x160], R5 ;  /* 0x0001600506004986 */ /* 0x0001e2000c101924 */
[----:B------:R-:W-:-:S02]  /*64e0*/  F2FP.TF32.F32.PACK_B R83, R83 ;  /* 0x00000053ff53723e */ /* 0x000fc400024050ff */
        /* <DEDUP_REMOVED lines=15> */
[----:B------:R0:W-:Y:S03]  /*65e0*/  @P4 STG.E desc[UR36][R6.64+0x180], R5 ;  /* 0x0001800506004986 */ /* 0x0001e6000c101924 */
[----:B------:R-:W-:Y:S01]  /*65f0*/  F2FP.TF32.F32.PACK_B R11, R11 ;  /* 0x0000000bff0b723e */ /* 0x000fe200024050ff */
[----:B------:R-:W-:Y:S01]  /*6600*/  @P2 STG.E desc[UR36][R6.64+0x184], R73 ;  /* 0x0001844906002986 */ /* 0x000fe2000c101924 */
[----:B------:R-:W-:-:S03]  /*6610*/  ISETP.GT.AND P2, PT, R4, 0x68, PT ;  /* 0x000000680400780c */ /* 0x000fc60003f44270 */
[----:B------:R1:W-:Y:S01]  /*6620*/  @P1 STG.E desc[UR36][R8.64+0x180], R13 ;  /* 0x0001800d08001986 */ /* 0x0003e2000c101924 */
[C---:B------:R-:W-:Y:S02]  /*6630*/  ISETP.GT.AND P4, PT, R3.reuse, RZ, P2 ;  /* 0x000000ff0300720c */ /* 0x040fe40001784270 */
[C---:B------:R-:W-:Y:S01]  /*6640*/  ISETP.GT.AND P1, PT, R3.reuse, RZ, P0 ;  /* 0x000000ff0300720c */ /* 0x040fe20000724270 */
[-C--:B0-----:R-:W-:Y:S01]  /*6650*/  FMUL R5, R76, R88.reuse ;  /* 0x000000584c057220 */ /* 0x081fe20000400000 */
[C---:B------:R-:W-:Y:S01]  /*6660*/  ISETP.GT.AND P2, PT, R3.reuse, 0x8, P2 ;  /* 0x000000080300780c */ /* 0x040fe20001744270 */
[----:B------:R-:W-:Y:S01]  /*6670*/  @P3 STG.E desc[UR36][R8.64+0x184], R75 ;  /* 0x0001844b08003986 */ /* 0x000fe2000c101924 */
[----:B------:R-:W-:Y:S02]  /*6680*/  ISETP.GT.AND P3, PT, R4, 0x71, PT ;  /* 0x000000710400780c */ /* 0x000fe40003f64270 */
[----:B------:R-:W-:Y:S02]  /*6690*/  F2FP.TF32.F32.PACK_B R5, R5 ;  /* 0x00000005ff05723e */ /* 0x000fe400024050ff */
[----:B------:R-:W-:Y:S01]  /*66a0*/  ISETP.GT.AND P0, PT, R3, 0x8, P0 ;  /* 0x000000080300780c */ /* 0x000fe20000704270 */
[----:B-1----:R-:W-:-:S02]  /*66b0*/  FMUL R13, R80, R88 ;  /* 0x00000058500d7220 */ /* 0x002fc40000400000 */
[----:B------:R-:W-:Y:S03]  /*66c0*/  @P4 STG.E desc[UR36][R6.64+0x1a0], R5 ;  /* 0x0001a00506004986 */ /* 0x000fe6000c101924 */
[----:B------:R-:W-:Y:S01]  /*66d0*/  F2FP.TF32.F32.PACK_B R13, R13 ;  /* 0x0000000dff0d723e */ /* 0x000fe200024050ff */
[----:B------:R-:W-:Y:S01]  /*66e0*/  @P1 STG.E desc[UR36][R6.64+0x1a4], R77 ;  /* 0x0001a44d06001986 */ /* 0x000fe2000c101924 */
[----:B------:R-:W-:-:S03]  /*66f0*/  ISETP.GT.AND P1, PT, R4, 0x70, PT ;  /* 0x000000700400780c */ /* 0x000fc60003f24270 */
[----:B------:R0:W-:Y:S01]  /*6700*/  @P2 STG.E desc[UR36][R8.64+0x1a0], R11 ;  /* 0x0001a00b08002986 */ /* 0x0001e2000c101924 */
[C---:B------:R-:W-:Y:S02]  /*6710*/  ISETP.GT.AND P4, PT, R3.reuse, RZ, P1 ;  /* 0x000000ff0300720c */ /* 0x040fe40000f84270 */
[C---:B------:R-:W-:Y:S01]  /*6720*/  ISETP.GT.AND P2, PT, R3.reuse, RZ, P3 ;  /* 0x000000ff0300720c */ /* 0x040fe20001f44270 */
[----:B------:R-:W-:Y:S01]  /*6730*/  @P0 STG.E desc[UR36][R8.64+0x1a4], R79 ;  /* 0x0001a44f08000986 */ /* 0x000fe2000c101924 */
[C---:B------:R-:W-:Y:S02]  /*6740*/  ISETP.GT.AND P1, PT, R3.reuse, 0x8, P1 ;  /* 0x000000080300780c */ /* 0x040fe40000f24270 */
[----:B------:R-:W-:Y:S02]  /*6750*/  ISETP.GT.AND P0, PT, R4, 0x78, PT ;  /* 0x000000780400780c */ /* 0x000fe40003f04270 */
[----:B------:R-:W-:Y:S01]  /*6760*/  ISETP.GT.AND P3, PT, R3, 0x8, P3 ;  /* 0x000000080300780c */ /* 0x000fe20001f64270 */
[----:B0-----:R-:W-:-:S04]  /*6770*/  FMUL R11, R86, R88 ;  /* 0x00000058560b7220 */ /* 0x001fc80000400000 */
[----:B------:R-:W-:Y:S01]  /*6780*/  @P4 STG.E desc[UR36][R6.64+0x1c0], R13 ;  /* 0x0001c00d06004986 */ /* 0x000fe2000c101924 */
[----:B------:R-:W-:Y:S01]  /*6790*/  ISETP.GT.AND P4, PT, R4, 0x79, PT ;  /* 0x000000790400780c */ /* 0x000fe20003f84270 */
[----:B------:R-:W-:Y:S01]  /*67a0*/  @P2 IMAD.MOV.U32 R4, RZ, RZ, R6 ;  /* 0x000000ffff042224 */ /* 0x000fe200078e0006 */
[----:B------:R-:W-:Y:S01]  /*67b0*/  F2FP.TF32.F32.PACK_B R11, R11 ;  /* 0x0000000bff0b723e */ /* 0x000fe200024050ff */
[----:B------:R-:W-:-:S05]  /*67c0*/  @P2 IMAD.MOV.U32 R5, RZ, RZ, R7 ;  /* 0x000000ffff052224 */ /* 0x000fca00078e0007 */
[----:B------:R0:W-:Y:S01]  /*67d0*/  @P2 STG.E desc[UR36][R4.64+0x1c4], R81 ;  /* 0x0001c45104002986 */ /* 0x0001e2000c101924 */
[C---:B------:R-:W-:Y:S02]  /*67e0*/  ISETP.GT.AND P2, PT, R3.reuse, RZ, P4 ;  /* 0x000000ff0300720c */ /* 0x040fe40002744270 */
[----:B------:R-:W-:Y:S01]  /*67f0*/  ISETP.GT.AND P4, PT, R3, 0x8, P4 ;  /* 0x000000080300780c */ /* 0x000fe20002784270 */
[----:B0-----:R-:W-:Y:S02]  /*6800*/  @P1 IMAD.MOV.U32 R4, RZ, RZ, R8 ;  /* 0x000000ffff041224 */ /* 0x001fe400078e0008 */
[----:B------:R-:W-:-:S05]  /*6810*/  @P1 IMAD.MOV.U32 R5, RZ, RZ, R9 ;  /* 0x000000ffff051224 */ /* 0x000fca00078e0009 */
[----:B------:R0:W-:Y:S01]  /*6820*/  @P1 STG.E desc[UR36][R4.64+0x1c0], R15 ;  /* 0x0001c00f04001986 */ /* 0x0001e2000c101924 */
[C---:B------:R-:W-:Y:S02]  /*6830*/  ISETP.GT.AND P1, PT, R3.reuse, RZ, P0 ;  /* 0x000000ff0300720c */ /* 0x040fe40000724270 */
[----:B------:R-:W-:Y:S01]  /*6840*/  ISETP.GT.AND P0, PT, R3, 0x8, P0 ;  /* 0x000000080300780c */ /* 0x000fe20000704270 */
[----:B------:R-:W-:-:S05]  /*6850*/  FMUL R3, R84, R88 ;  /* 0x0000005854037220 */ /* 0x000fca0000400000 */
[----:B------:R-:W-:Y:S01]  /*6860*/  F2FP.TF32.F32.PACK_B R3, R3 ;  /* 0x00000003ff03723e */ /* 0x000fe200024050ff */
[----:B0-----:R-:W-:Y:S02]  /*6870*/  @P3 IMAD.MOV.U32 R4, RZ, RZ, R8 ;  /* 0x000000ffff043224 */ /* 0x001fe400078e0008 */
[----:B------:R-:W-:-:S05]  /*6880*/  @P3 IMAD.MOV.U32 R5, RZ, RZ, R9 ;  /* 0x000000ffff053224 */ /* 0x000fca00078e0009 */
[----:B------:R0:W-:Y:S02]  /*6890*/  @P3 STG.E desc[UR36][R4.64+0x1c4], R83 ;  /* 0x0001c45304003986 */ /* 0x0001e4000c101924 */
[----:B0-----:R-:W-:Y:S02]  /*68a0*/  @P1 IMAD.MOV.U32 R4, RZ, RZ, R6 ;  /* 0x000000ffff041224 */ /* 0x001fe400078e0006 */
[----:B------:R-:W-:-:S05]  /*68b0*/  @P1 IMAD.MOV.U32 R5, RZ, RZ, R7 ;  /* 0x000000ffff051224 */ /* 0x000fca00078e0007 */
[----:B------:R0:W-:Y:S04]  /*68c0*/  @P1 STG.E desc[UR36][R4.64+0x1e0], R3 ;  /* 0x0001e00304001986 */ /* 0x0001e8000c101924 */
[----:B------:R1:W-:Y:S01]  /*68d0*/  @P2 STG.E desc[UR36][R6.64+0x1e4], R85 ;  /* 0x0001e45506002986 */ /* 0x0003e2000c101924 */
[----:B0-----:R-:W-:Y:S02]  /*68e0*/  @P0 IMAD.MOV.U32 R4, RZ, RZ, R8 ;  /* 0x000000ffff040224 */ /* 0x001fe400078e0008 */
[----:B------:R-:W-:-:S05]  /*68f0*/  @P0 IMAD.MOV.U32 R5, RZ, RZ, R9 ;  /* 0x000000ffff050224 */ /* 0x000fca00078e0009 */
[----:B------:R1:W-:Y:S04]  /*6900*/  @P0 STG.E desc[UR36][R4.64+0x1e0], R11 ;  /* 0x0001e00b04000986 */ /* 0x0003e8000c101924 */
[----:B------:R1:W-:Y:S02]  /*6910*/  @P4 STG.E desc[UR36][R8.64+0x1e4], R87 ;  /* 0x0001e45708004986 */ /* 0x0003e4000c101924 */
.L_x_165:
[----:B------:R-:W-:Y:S05]  /*6920*/  BSYNC B0 ;  /* 0x0000000000007941 */ /* 0x000fea0003800000 */
.L_x_39:
[----:B------:R-:W-:Y:S01]  /*6930*/  IADD3 R16, P0, R16, UR54, RZ ;  /* 0x0000003610107c10 */ /* 0x000fe2000ff1e0ff */
[----:B------:R-:W-:Y:S01]  /*6940*/  ULDC.64 UR4, c[0x0][0x650] ;  /* 0x0001940000047ab9 */ /* 0x000fe20000000a00 */
[----:B------:R-:W-:Y:S01]  /*6950*/  PRMT R3, RZ, 0x7610, R3 ;  /* 0x00007610ff037816 */ /* 0x000fe20000000003 */
[----:B------:R-:W-:Y:S01]  /*6960*/  IMAD.MOV.U32 R104, RZ, RZ, -0x1 ;  /* 0xffffffffff687424 */ /* 0x000fe200078e00ff */
[----:B------:R-:W-:Y:S01]  /*6970*/  IADD3.X R17, R17, UR45, RZ, P0, !PT ;  /* 0x0000002d11117c10 */ /* 0x000fe200087fe4ff */
[----:B------:R-:W-:Y:S01]  /*6980*/  IMAD.MOV.U32 R89, RZ, RZ, -0x1 ;  /* 0xffffffffff597424 */ /* 0x000fe200078e00ff */
[----:B------:R-:W-:-:S04]  /*6990*/  ISETP.GE.U32.AND P0, PT, R16, UR4, PT ;  /* 0x0000000410007c0c */ /* 0x000fc8000bf06070 */
[----:B------:R-:W-:-:S13]  /*69a0*/  ISETP.GE.U32.AND.EX P0, PT, R17, UR5, PT, P0 ;  /* 0x0000000511007c0c */ /* 0x000fda000bf06100 */
[----:B------:R-:W-:Y:S05]  /*69b0*/  @P0 BRA `(.L_x_166) ;  /* 0x00000004004c0947 */ /* 0x000fea0003800000 */
[----:B012---:R-:W0:Y:S01]  /*69c0*/  LDC.64 R10, c[0x0][0x628] ;  /* 0x00018a00ff0a7b82 */ /* 0x007e220000000a00 */
[----:B----4-:R-:W1:Y:S01]  /*69d0*/  S2R R12, SR_CTAID.X ;  /* 0x00000000000c7919 */ /* 0x010e620000002500 */
[----:B---3--:R-:W-:Y:S02]  /*69e0*/  IMAD.MOV.U32 R8, RZ, RZ, R16 ;  /* 0x000000ffff087224 */ /* 0x008fe400078e0010 */
[----:B------:R-:W-:Y:S01]  /*69f0*/  IMAD.MOV.U32 R9, RZ, RZ, R17 ;  /* 0x000000ffff097224 */ /* 0x000fe200078e0011 */
[----:B------:R-:W2:Y:S03]  /*6a00*/  S2R R20, SR_CTAID.Y ;  /* 0x0000000000147919 */ /* 0x000ea60000002600 */
[----:B------:R-:W3:Y:S08]  /*6a10*/  LDC R0, c[0x0][0x630] ;  /* 0x00018c00ff007b82 */ /* 0x000ef00000000800 */
[----:B------:R-:W4:Y:S01]  /*6a20*/  LDC.64 R14, c[0x0][0x620] ;  /* 0x00018800ff0e7b82 */ /* 0x000f220000000a00 */
[----:B0-----:R-:W-:-:S04]  /*6a30*/  ISETP.NE.U32.AND P0, PT, R10, RZ, PT ;  /* 0x000000ff0a00720c */ /* 0x001fc80003f05070 */
[----:B------:R-:W-:-:S13]  /*6a40*/  ISETP.NE.AND.EX P0, PT, R11, RZ, PT, P0 ;  /* 0x000000ff0b00720c */ /* 0x000fda0003f05300 */
[----:B-1234-:R-:W-:Y:S05]  /*6a50*/  @!P0 BRA `(.L_x_167) ;  /* 0x0000000000288947 */ /* 0x01efea0003800000 */
        /* <DEDUP_REMOVED lines=10> */
.L_x_167:
[-CC-:B------:R-:W-:Y:S01]  /*6b00*/  SHF.R.U64 R89, R8, R0.reuse, R9.reuse ;  /* 0x0000000008597219 */ /* 0x180fe20000001209 */
[----:B------:R-:W0:Y:S01]  /*6b10*/  LDC.64 R24, c[0x0][0x640] ;  /* 0x00019000ff187b82 */ /* 0x000e220000000a00 */
[----:B------:R-:W-:Y:S01]  /*6b20*/  SHF.R.U32.HI R0, RZ, R0, R9 ;  /* 0x00000000ff007219 */ /* 0x000fe20000011609 */
[----:B------:R-:W-:Y:S01]  /*6b30*/  ULDC UR4, c[0x0][0x150] ;  /* 0x0000540000047ab9 */ /* 0x000fe20000000800 */
[----:B------:R-:W-:Y:S02]  /*6b40*/  IADD3 R3, P0, RZ, -R89, RZ ;  /* 0x80000059ff037210 */ /* 0x000fe40007f1e0ff */
[----:B------:R-:W-:-:S03]  /*6b50*/  I2FP.F32.U32 R7, R12 ;  /* 0x0000000c00077245 */ /* 0x000fc60000201000 */
[----:B------:R-:W1:Y:S01]  /*6b60*/  LDC R6, c[0x0][0x618] ;  /* 0x00018600ff067b82 */ /* 0x000e620000000800 */
[----:B------:R-:W-:Y:S02]  /*6b70*/  IMAD.X R5, RZ, RZ, ~R0, P0 ;  /* 0x000000ffff057224 */ /* 0x000fe400000e0e00 */
[----:B------:R-:W-:Y:S01]  /*6b80*/  FMUL R7, R7, UR4 ;  /* 0x0000000407077c20 */ /* 0x000fe20008400000 */
[----:B------:R-:W-:Y:S01]  /*6b90*/  ULDC UR4, c[0x0][0x154] ;  /* 0x0000550000047ab9 */ /* 0x000fe20000000800 */
[-C--:B------:R-:W-:Y:S02]  /*6ba0*/  IMAD R0, R5, R14.reuse, RZ ;  /* 0x0000000e05007224 */ /* 0x080fe400078e02ff */
[C---:B------:R-:W-:Y:S01]  /*6bb0*/  IMAD.WIDE.U32 R4, R3.reuse, R14, R16 ;  /* 0x0000000e03047225 */ /* 0x040fe200078e0010 */
[----:B------:R-:W2:Y:S01]  /*6bc0*/  LDC R11, c[0x0][0x608] ;  /* 0x00018200ff0b7b82 */ /* 0x000ea20000000800 */
[----:B------:R-:W3:Y:S02]  /*6bd0*/  F2I.U32.TRUNC.NTZ R7, R7 ;  /* 0x0000000700077305 */ /* 0x000ee4000020f000 */
[----:B------:R-:W-:-:S04]  /*6be0*/  IMAD R3, R3, R15, R0 ;  /* 0x0000000f03037224 */ /* 0x000fc800078e0200 */
[----:B------:R-:W-:Y:S01]  /*6bf0*/  IMAD.IADD R3, R5, 0x1, R3 ;  /* 0x0000000105037824 */ /* 0x000fe200078e0203 */
[----:B------:R-:W4:Y:S01]  /*6c00*/  LDC R8, c[0x0][0x658] ;  /* 0x00019600ff087b82 */ /* 0x000f220000000800 */
[----:B------:R-:W-:Y:S02]  /*6c10*/  I2FP.F32.U32 R5, R20 ;  /* 0x0000001400057245 */ /* 0x000fe40000201000 */
[----:B0-----:R-:W-:-:S04]  /*6c20*/  ISETP.NE.U32.AND P0, PT, R24, RZ, PT ;  /* 0x000000ff1800720c */ /* 0x001fc80003f05070 */
[----:B------:R-:W-:Y:S01]  /*6c30*/  ISETP.NE.AND.EX P0, PT, R25, RZ, PT, P0 ;  /* 0x000000ff1900720c */ /* 0x000fe20003f05300 */
[----:B------:R-:W0:Y:S01]  /*6c40*/  LDC R9, c[0x0][0x144] ;  /* 0x00005100ff097b82 */ /* 0x000e220000000800 */
[-C--:B-1----:R-:W-:Y:S01]  /*6c50*/  SHF.R.U64 R13, R4, R6.reuse, R3 ;  /* 0x00000006040d7219 */ /* 0x082fe20000001203 */
[----:B---3--:R-:W-:Y:S01]  /*6c60*/  IMAD.MOV R7, RZ, RZ, -R7 ;  /* 0x000000ffff077224 */ /* 0x008fe200078e0a07 */
[----:B------:R-:W-:Y:S01]  /*6c70*/  SHF.R.U32.HI R0, RZ, R6, R3 ;  /* 0x00000006ff007219 */ /* 0x000fe20000011603 */
[----:B------:R-:W-:-:S04]  /*6c80*/  FMUL R6, R5, UR4 ;  /* 0x0000000405067c20 */ /* 0x000fc80008400000 */
[----:B------:R-:W1:Y:S01]  /*6c90*/  LDC R21, c[0x0][0x148] ;  /* 0x00005200ff157b82 */ /* 0x000e620000000800 */
[----:B------:R3:W0:Y:S01]  /*6ca0*/  F2I.U32.TRUNC.NTZ R14, R6 ;  /* 0x00000006000e7305 */ /* 0x000622000020f000 */
[-CC-:B--2---:R-:W-:Y:S02]  /*6cb0*/  SHF.R.U64 R10, R13, R11.reuse, R0.reuse ;  /* 0x0000000b0d0a7219 */ /* 0x184fe40000001200 */
[----:B------:R-:W-:-:S04]  /*6cc0*/  SHF.R.U32.HI R3, RZ, R11, R0 ;  /* 0x0000000bff037219 */ /* 0x000fc80000011600 */
[----:B-----5:R-:W2:Y:S01]  /*6cd0*/  LDC R22, c[0x0][0x648] ;  /* 0x00019200ff167b82 */ /* 0x020ea20000000800 */
[-CC-:B----4-:R-:W-:Y:S02]  /*6ce0*/  SHF.R.U64 R15, R10, R8.reuse, R3.reuse ;  /* 0x000000080a0f7219 */ /* 0x190fe40000001203 */
[----:B------:R-:W-:-:S03]  /*6cf0*/  SHF.R.U32.HI R5, RZ, R8, R3 ;  /* 0x00000008ff057219 */ /* 0x000fc60000011603 */
[----:B------:R-:W-:Y:S02]  /*6d00*/  IMAD.MOV.U32 R4, RZ, RZ, R15 ;  /* 0x000000ffff047224 */ /* 0x000fe400078e000f */
[----:B------:R-:W4:Y:S01]  /*6d10*/  LDC R26, c[0x0][0x638] ;  /* 0x00018e00ff1a7b82 */ /* 0x000f220000000800 */
[----:B0-----:R-:W-:-:S07]  /*6d20*/  IMAD R23, R9, R7, R12 ;  /* 0x0000000709177224 */ /* 0x001fce00078e020c */
[----:B------:R-:W0:Y:S08]  /*6d30*/  LDC R27, c[0x0][0x610] ;  /* 0x00018400ff1b7b82 */ /* 0x000e300000000800 */
[----:B------:R-:W0:Y:S01]  /*6d40*/  LDC R28, c[0x0][0x600] ;  /* 0x00018000ff1c7b82 */ /* 0x000e220000000800 */
[----:B-1-3--:R-:W-:Y:S05]  /*6d50*/  @!P0 BRA `(.L_x_168) ;  /* 0x0000000000288947 */ /* 0x00afea0003800000 */
[----:B------:R-:W1:Y:S02]  /*6d60*/  LDC R0, c[0x0][0x64c] ;  /* 0x00019300ff007b82 */ /* 0x000e640000000800 */
[----:B-1----:R-:W-:-:S05]  /*6d70*/  IADD3 R3, P0, R15, R0, RZ ;  /* 0x000000000f037210 */ /* 0x002fca0007f1e0ff */
        /* <DEDUP_REMOVED lines=8> */
.L_x_168:
[----:B------:R-:W-:Y:S01]  /*6e00*/  ISETP.NE.AND P0, PT, R2, 0x1, PT ;  /* 0x000000010200780c */ /* 0x000fe20003f05270 */
[----:B------:R-:W-:Y:S01]  /*6e10*/  IMAD.MOV R14, RZ, RZ, -R14 ;  /* 0x000000ffff0e7224 */ /* 0x000fe200078e0a0e */
[----:B--2---:R-:W-:Y:S02]  /*6e20*/  SHF.R.U64 R0, R4, R22, R5 ;  /* 0x0000001604007219 */ /* 0x004fe40000001205 */
[----:B------:R-:W-:Y:S02]  /*6e30*/  LOP3.LUT R3, R10, R101, RZ, 0xc0, !PT ;  /* 0x000000650a037212 */ /* 0x000fe400078ec0ff */
[----:B------:R-:W-:Y:S01]  /*6e40*/  LOP3.LUT R6, R13, R100, RZ, 0xc0, !PT ;  /* 0x000000640d067212 */ /* 0x000fe200078ec0ff */
[----:B------:R-:W-:Y:S02]  /*6e50*/  IMAD.MOV R4, RZ, RZ, -R0 ;  /* 0x000000ffff047224 */ /* 0x000fe400078e0a00 */
[----:B------:R-:W-:Y:S02]  /*6e60*/  IMAD R0, R96, R0, R3 ;  /* 0x0000000060007224 */ /* 0x000fe400078e0203 */
[----:B----4-:R-:W-:-:S02]  /*6e70*/  IMAD R3, R4, R26, R15 ;  /* 0x0000001a04037224 */ /* 0x010fc400078e020f */
[----:B------:R-:W-:Y:S02]  /*6e80*/  @P0 IMAD R23, R21, R14, R20 ;  /* 0x0000000e15170224 */ /* 0x000fe400078e0214 */
[----:B0-----:R-:W-:Y:S02]  /*6e90*/  IMAD R5, R3, R28, R6 ;  /* 0x0000001c03057224 */ /* 0x001fe400078e0206 */
[----:B------:R-:W-:Y:S02]  /*6ea0*/  IMAD R0, R0, R27, R23 ;  /* 0x0000001b00007224 */ /* 0x000fe400078e0217 */
[----:B------:R-:W-:-:S03]  /*6eb0*/  IMAD.MOV.U32 R4, RZ, RZ, 0x1 ;  /* 0x00000001ff047424 */ /* 0x000fc600078e00ff */
[----:B------:R-:W-:Y:S02]  /*6ec0*/  SEL R104, R5, R0, !P0 ;  /* 0x0000000005687207 */ /* 0x000fe40004000000 */
[----:B------:R-:W-:Y:S02]  /*6ed0*/  PRMT R3, R4, 0x7610, R3 ;  /* 0x0000761004037816 */ /* 0x000fe40000000003 */
[----:B------:R-:W-:-:S07]  /*6ee0*/  SEL R0, R0, R5, !P0 ;  /* 0x0000000500007207 */ /* 0x000fce0004000000 */
.L_x_166:
[----:B------:R-:W-:Y:S01]  /*6ef0*/  UIMAD.WIDE.U32 UR4, UR39, 0x24924925, URZ ;  /* 0x24924925270478a5 */ /* 0x000fe2000f8e003f */
[----:B------:R-:W-:Y:S01]  /*6f00*/  LOP3.LUT P0, RZ, R3, 0xff, RZ, 0xc0, !PT ;  /* 0x000000ff03ff7812 */ /* 0x000fe2000780c0ff */
[----:B------:R-:W-:Y:S02]  /*6f10*/  IMAD.MOV.U32 R103, RZ, RZ, R0 ;  /* 0x000000ffff677224 */ /* 0x000fe400078e0000 */
[----:B------:R-:W-:-:S04]  /*6f20*/  UIADD3 UR4, UR39, -UR5, URZ ;  /* 0x8000000527047290 */ /* 0x000fc8000fffe03f */
[----:B------:R-:W-:-:S04]  /*6f30*/  ULEA.HI UR4, UR4, UR5, URZ, 0x1f ;  /* 0x0000000504047291 */ /* 0x000fc8000f8ff83f */
[----:B------:R-:W-:-:S04]  /*6f40*/  USHF.R.U32.HI UR4, URZ, 0x2, UR4 ;  /* 0x000000023f047899 */ /* 0x000fc80008011604 */
[----:B------:R-:W-:Y:S01]  /*6f50*/  UIMAD UR39, UR4, -0x7, UR39 ;  /* 0xfffffff9042778a4 */ /* 0x000fe2000f8e0227 */
[----:B------:R-:W-:Y:S11]  /*6f60*/  @P0 BRA `(.L_x_169) ;  /* 0xffffffa000c80947 */ /* 0x000ff6000383ffff */
[----:B------:R-:W-:Y:S05]  /*6f70*/  EXIT ;  /* 0x000000000000794d */ /* 0x000fea0003800000 */
.L_x_3:
        /* <DEDUP_REMOVED lines=26> */
.L_x_171:
        /* <DEDUP_REMOVED lines=14> */
[----:B------:R-:W-:Y:S02]  /*7200*/  IMAD R5, R7, R23, R10 ;  /* 0x0000001707057224 */ /* 0x000fe400078e020a */
[----:B------:R-:W-:Y:S02]  /*7210*/  IMAD.MOV.U32 R10, RZ, RZ, 0x1 ;  /* 0x00000001ff0a7424 */ /* 0x000fe400078e00ff */
[----:B------:R-:W-:Y:S01]  /*7220*/  IMAD.IADD R5, R9, 0x1, R5 ;  /* 0x0000000109057824 */ /* 0x000fe200078e0205 */
[----:B------:R-:W4:Y:S04]  /*7230*/  LDC R20, c[0x0][0x608] ;  /* 0x00018200ff147b82 */ /* 0x000f280000000800 */
[----:B0-----:R-:W-:-:S02]  /*7240*/  SHF.R.U64 R12, R8, R14, R5 ;  /* 0x0000000e080c7219 */ /* 0x001fc40000001205 */
[----:B------:R-:W-:Y:S02]  /*7250*/  I2FP.F32.U32 R8, R6 ;  /* 0x0000000600087245 */ /* 0x000fe40000201000 */
[----:B------:R-:W0:Y:S01]  /*7260*/  LDC R23, c[0x0][0x658] ;  /* 0x00019600ff177b82 */ /* 0x000e220000000800 */
[----:B-1----:R-:W-:Y:S01]  /*7270*/  ISETP.NE.U32.AND P0, PT, R30, RZ, PT ;  /* 0x000000ff1e00720c */ /* 0x002fe20003f05070 */
[----:B---3--:R-:W-:Y:S02]  /*7280*/  IMAD.MOV R7, RZ, RZ, -R11 ;  /* 0x000000ffff077224 */ /* 0x008fe400078e0a0b */
[----:B------:R-:W-:Y:S01]  /*7290*/  FMUL R8, R8, UR4 ;  /* 0x0000000408087c20 */ /* 0x000fe20008400000 */
[----:B------:R-:W-:Y:S01]  /*72a0*/  SHF.R.U32.HI R5, RZ, R14, R5 ;  /* 0x0000000eff057219 */ /* 0x000fe20000011605 */
[----:B------:R-:W-:Y:S01]  /*72b0*/  IMAD.MOV.U32 R14, RZ, RZ, -0x1 ;  /* 0xffffffffff0e7424 */ /* 0x000fe200078e00ff */
[----:B------:R-:W-:Y:S01]  /*72c0*/  ISETP.NE.AND.EX P0, PT, R31, RZ, PT, P0 ;  /* 0x000000ff1f00720c */ /* 0x000fe20003f05300 */
[----:B------:R1:W3:Y:S01]  /*72d0*/  F2I.U32.TRUNC.NTZ R19, R8 ;  /* 0x0000000800137305 */ /* 0x0002e2000020f000 */
[----:B------:R-:W1:Y:S01]  /*72e0*/  LDC R21, c[0x0][0x148] ;  /* 0x00005200ff157b82 */ /* 0x000e620000000800 */
[----:B--2---:R-:W-:-:S07]  /*72f0*/  IMAD R24, R13, R7, R4 ;  /* 0x000000070d187224 */ /* 0x004fce00078e0204 */
[----:B------:R-:W2:Y:S01]  /*7300*/  LDC R22, c[0x0][0x600] ;  /* 0x00018000ff167b82 */ /* 0x000ea20000000800 */
[-CC-:B----4-:R-:W-:Y:S02]  /*7310*/  SHF.R.U64 R15, R12, R20.reuse, R5.reuse ;  /* 0x000000140c0f7219 */ /* 0x190fe40000001205 */
[----:B------:R-:W-:-:S05]  /*7320*/  SHF.R.U32.HI R4, RZ, R20, R5 ;  /* 0x00000014ff047219 */ /* 0x000fca0000011605 */
[----:B------:R-:W4:Y:S01]  /*7330*/  LDC R25, c[0x0][0x648] ;  /* 0x00019200ff197b82 */ /* 0x000f220000000800 */
[-C--:B0-----:R-:W-:Y:S02]  /*7340*/  SHF.L.U32 R7, R14, R23.reuse, RZ ;  /* 0x000000170e077219 */ /* 0x081fe400000006ff */
[-CC-:B------:R-:W-:Y:S02]  /*7350*/  SHF.R.U64 R14, R15, R23.reuse, R4.reuse ;  /* 0x000000170f0e7219 */ /* 0x180fe40000001204 */
[-C--:B------:R-:W-:Y:S02]  /*7360*/  SHF.R.U32.HI R5, RZ, R23.reuse, R4 ;  /* 0x00000017ff057219 */ /* 0x080fe40000011604 */
[----:B------:R-:W-:Y:S01]  /*7370*/  SHF.L.U32 R23, R10, R23, RZ ;  /* 0x000000170a177219 */ /* 0x000fe200000006ff */
[----:B------:R-:W0:Y:S01]  /*7380*/  LDC R27, c[0x0][0x638] ;  /* 0x00018e00ff1b7b82 */ /* 0x000e220000000800 */
[----:B------:R-:W-:Y:S01]  /*7390*/  LOP3.LUT R20, RZ, R7, RZ, 0x33, !PT ;  /* 0x00000007ff147212 */ /* 0x000fe200078e33ff */
[----:B------:R-:W-:-:S06]  /*73a0*/  IMAD.MOV.U32 R4, RZ, RZ, R14 ;  /* 0x000000ffff047224 */ /* 0x000fcc00078e000e */
        /* <DEDUP_REMOVED lines=12> */
.L_x_172:
[----:B------:R-:W-:Y:S01]  /*7470*/  ISETP.NE.AND P0, PT, R2, 0x1, PT ;  /* 0x000000010200780c */ /* 0x000fe20003f05270 */
[----:B--2---:R-:W-:Y:S01]  /*7480*/  VIADD R9, R22, 0xffffffff ;  /* 0xffffffff16097836 */ /* 0x004fe20000000000 */
[----:B----4-:R-:W-:Y:S01]  /*7490*/  SHF.R.U64 R5, R4, R25, R5 ;  /* 0x0000001904057219 */ /* 0x010fe20000001205 */
[----:B------:R-:W-:Y:S01]  /*74a0*/  IMAD.MOV R19, RZ, RZ, -R19 ;  /* 0x000000ffff137224 */ /* 0x000fe200078e0a13 */
[----:B------:R-:W-:-:S03]  /*74b0*/  LOP3.LUT R4, R15, R20, RZ, 0xc0, !PT ;  /* 0x000000140f047212 */ /* 0x000fc600078ec0ff */
[----:B------:R-:W-:Y:S02]  /*74c0*/  IMAD.MOV R7, RZ, RZ, -R5 ;  /* 0x000000ffff077224 */ /* 0x000fe400078e0a05 */
[----:B------:R-:W-:Y:S01]  /*74d0*/  IMAD R31, R23, R5, R4 ;  /* 0x00000005171f7224 */ /* 0x000fe200078e0204 */
[----:B------:R-:W-:Y:S01]  /*74e0*/  LOP3.LUT R5, R12, R9, RZ, 0xc0, !PT ;  /* 0x000000090c057212 */ /* 0x000fe200078ec0ff */
[----:B0-----:R-:W-:Y:S02]  /*74f0*/  IMAD R4, R7, R27, R14 ;  /* 0x0000001b07047224 */ /* 0x001fe400078e020e */
[----:B------:R-:W-:Y:S02]  /*7500*/  @P0 IMAD R24, R21, R19, R6 ;  /* 0x0000001315180224 */ /* 0x000fe400078e0206 */
[----:B------:R-:W-:Y:S02]  /*7510*/  IMAD R4, R4, R22, R5 ;  /* 0x0000001604047224 */ /* 0x000fe400078e0205 */
[----:B------:R-:W-:-:S02]  /*7520*/  IMAD R31, R31, R28, R24 ;  /* 0x0000001c1f1f7224 */ /* 0x000fc400078e0218 */
[----:B------:R-:W-:-:S03]  /*7530*/  IMAD.MOV.U32 R7, RZ, RZ, 0x1 ;  /* 0x00000001ff077424 */ /* 0x000fc600078e00ff */
[----:B------:R-:W-:Y:S02]  /*7540*/  SEL R30, R4, R31, !P0 ;  /* 0x0000001f041e7207 */ /* 0x000fe40004000000 */
[----:B------:R-:W-:-:S07]  /*7550*/  SEL R31, R31, R4, !P0 ;  /* 0x000000041f1f7207 */ /* 0x000fce0004000000 */
.L_x_170:
[----:B------:R-:W-:-:S08]  /*7560*/  NOP ;  /* 0x0000000000007918 */ /* 0x000fd00000000000 */
[----:B------:R-:W0:-:S00]  /*7570*/  USETMAXREG.DEALLOC.CTAPOOL 0x28 ;  /* 0x00000028000079c8 */ /* 0x000e0000080e0500 */
[----:B0-----:R-:W-:-:S13]  /*7580*/  ISETP.NE.AND P0, PT, R3, RZ, PT ;  /* 0x000000ff0300720c */ /* 0x001fda0003f05270 */
[----:B------:R-:W-:Y:S05]  /*7590*/  @P0 EXIT ;  /* 0x000000000000094d */ /* 0x000fea0003800000 */
[----:B------:R-:W-:Y:S01]  /*75a0*/  LOP3.LUT P0, RZ, R7, 0xff, RZ, 0xc0, !PT ;  /* 0x000000ff07ff7812 */ /* 0x000fe2000780c0ff */
[----:B------:R-:W-:Y:S02]  /*75b0*/  IMAD.MOV.U32 R28, RZ, RZ, 0x1 ;  /* 0x00000001ff1c7424 */ /* 0x000fe400078e00ff */
[----:B------:R-:W-:-:S10]  /*75c0*/  IMAD.MOV.U32 R27, RZ, RZ, RZ ;  /* 0x000000ffff1b7224 */ /* 0x000fd400078e00ff */
[----:B------:R-:W-:Y:S05]  /*75d0*/  @!P0 BRA `(.L_x_173) ;  /* 0x0000001000ec8947 */ /* 0x000fea0003800000 */
[----:B------:R-:W0:Y:S01]  /*75e0*/  LDC R3, c[0x0][0x28c] ;  /* 0x0000a300ff037b82 */ /* 0x000e220000000800 */
[----:B------:R-:W-:Y:S01]  /*75f0*/  ISETP.NE.AND P1, PT, R32, RZ, PT ;  /* 0x000000ff2000720c */ /* 0x000fe20003f25270 */
[----:B------:R-:W-:Y:S01]  /*7600*/  ULDC UR37, c[0x0][0x658] ;  /* 0x0001960000257ab9 */ /* 0x000fe20000000800 */
[----:B------:R-:W-:Y:S01]  /*7610*/  LOP3.LUT P0, RZ, R0, 0x1f, RZ, 0xc0, !PT ;  /* 0x0000001f00ff7812 */ /* 0x000fe2000780c0ff */
[----:B------:R-:W-:Y:S01]  /*7620*/  UMOV UR4, 0xffffffff ;  /* 0xffffffff00047882 */ /* 0x000fe20000000000 */
[----:B------:R-:W-:Y:S01]  /*7630*/  LOP3.LUT R26, R26, 0xfffffffe, RZ, 0xc0, !PT ;  /* 0xfffffffe1a1a7812 */ /* 0x000fe200078ec0ff */
[----:B------:R-:W-:Y:S01]  /*7640*/  BSSY B7, `(.L_x_173) ;  /* 0x0000134000077945 */ /* 0x000fe20003800000 */
[----:B------:R-:W-:Y:S01]  /*7650*/  ISETP.NE.OR P0, PT, R32, RZ, !P0 ;  /* 0x000000ff2000720c */ /* 0x000fe20004705670 */
[----:B------:R-:W-:Y:S01]  /*7660*/  USHF.L.U32 UR4, UR4, UR37, URZ ;  /* 0x0000002504047299 */ /* 0x000fe2000800063f */
[----:B------:R-:W-:Y:S01]  /*7670*/  IMAD.MOV.U32 R23, RZ, RZ, 0x1 ;  /* 0x00000001ff177424 */ /* 0x000fe200078e00ff */
[----:B------:R-:W-:Y:S01]  /*7680*/  LOP3.LUT R25, R18, 0x2, RZ, 0xfc, !PT ;  /* 0x0000000212197812 */ /* 0x000fe200078efcff */
[----:B------:R-:W-:Y:S01]  /*7690*/  IMAD.MOV.U32 R28, RZ, RZ, 0x1 ;  /* 0x00000001ff1c7424 */ /* 0x000fe200078e00ff */
[----:B------:R-:W-:Y:S01]  /*76a0*/  ULDC UR39, c[0x0][0x600] ;  /* 0x0001800000277ab9 */ /* 0x000fe20000000800 */
[----:B------:R-:W-:Y:S01]  /*76b0*/  IMAD.MOV.U32 R27, RZ, RZ, RZ ;  /* 0x000000ffff1b7224 */ /* 0x000fe200078e00ff */
[----:B------:R-:W-:Y:S01]  /*76c0*/  @P1 LOP3.LUT R26, R26, 0x1, RZ, 0xfc, !PT ;  /* 0x000000011a1a1812 */ /* 0x000fe200078efcff */
[----:B------:R-:W-:Y:S01]  /*76d0*/  UMOV UR5, 0x1 ;  /* 0x0000000100057882 */ /* 0x000fe20000000000 */
[----:B------:R-:W-:-:S02]  /*76e0*/  UIADD3 UR39, UR39, -0x1, URZ ;  /* 0xffffffff27277890 */ /* 0x000fc4000fffe03f */
[----:B------:R-:W-:Y:S01]  /*76f0*/  LOP3.LUT R26, R26, 0xfffffffb, RZ, 0xc0, !PT ;  /* 0xfffffffb1a1a7812 */ /* 0x000fe200078ec0ff */
[----:B------:R-:W-:Y:S02]  /*7700*/  USHF.L.U32 UR37, UR5, UR37, URZ ;  /* 0x0000002505257299 */ /* 0x000fe4000800063f */
[----:B------:R-:W-:Y:S01]  /*7710*/  ULOP3.LUT UR38, URZ, UR4, URZ, 0x33, !UPT ;  /* 0x000000043f267292 */ /* 0x000fe2000f8e333f */
[----:B------:R-:W-:Y:S01]  /*7720*/  @P0 LOP3.LUT R26, R26, 0x4, RZ, 0xfc, !PT ;  /* 0x000000041a1a0812 */ /* 0x000fe200078efcff */
[----:B------:R-:W-:Y:S01]  /*7730*/  ULDC.64 UR46, c[0x0][0x198] ;  /* 0x00006600002e7ab9 */ /* 0x000fe20000000a00 */
[----:B0-----:R-:W-:-:S05]  /*7740*/  VIADD R3, R3, 0x1f ;  /* 0x0000001f03037836 */ /* 0x001fca0000000000 */
[----:B------:R-:W-:-:S04]  /*7750*/  SHF.R.S32.HI R0, RZ, 0x1f, R3 ;  /* 0x0000001fff007819 */ /* 0x000fc80000011403 */
[----:B------:R-:W-:-:S04]  /*7760*/  LEA.HI R0, R0, R3, RZ, 0x5 ;  /* 0x0000000300007211 */ /* 0x000fc800078f28ff */
[----:B------:R-:W-:-:S05]  /*7770*/  SHF.R.S32.HI R24, RZ, 0x5, R0 ;  /* 0x00000005ff187819 */ /* 0x000fca0000011400 */
[----:B------:R-:W-:-:S07]  /*7780*/  VIADD R22, R24, 0x1 ;  /* 0x0000000118167836 */ /* 0x000fce0000000000 */
.L_x_187:
[----:B------:R-:W-:-:S03]  /*7790*/  UMOV UR4, 0xffffffff ;  /* 0xffffffff00047882 */ /* 0x000fc60000000000 */
[----:B------:R-:W-:Y:S05]  /*77a0*/  BRA.DIV UR4, `(.L_x_174) ;  /* 0x0000001a04007947 */ /* 0x000fea000b800000 */
[----:B------:R-:W-:-:S13]  /*77b0*/  ELECT P6, URZ, PT ;  /* 0x00000000003f782f */ /* 0x000fda00038c0000 */
.L_x_203:
[----:B------:R-:W-:Y:S04]  /*77c0*/  BSSY B6, `(.L_x_175) ;  /* 0x00000a8000067945 */ /* 0x000fe80003800000 */
[----:B------:R-:W-:Y:S05]  /*77d0*/  @!P6 BRA `(.L_x_176) ;  /* 0x000000080098e947 */ /* 0x000fea0003800000 */
[----:B------:R-:W0:Y:S01]  /*77e0*/  S2R R0, SR_CgaCtaId ;  /* 0x0000000000007919 */ /* 0x000e220000008800 */
[----:B------:R-:W-:-:S04]  /*77f0*/  MOV R19, 0x400 ;  /* 0x0000040000137802 */ /* 0x000fc80000000f00 */
[----:B0-----:R-:W-:-:S05]  /*7800*/  LEA R19, R0, R19, 0x18 ;  /* 0x0000001300137211 */ /* 0x001fca00078ec0ff */
[----:B------:R-:W-:-:S05]  /*7810*/  VIADD R0, R19, 0x800 ;  /* 0x0000080013007836 */ /* 0x000fca0000000000 */
[----:B------:R-:W-:-:S13]  /*7820*/  LOP3.LUT P0, RZ, R0, 0x9f, RZ, 0xc0, !PT ;  /* 0x0000009f00ff7812 */ /* 0x000fda000780c0ff */
[----:B------:R-:W-:Y:S05]  /*7830*/  @!P0 BRA `(.L_x_177) ;  /* 0x0000000000408947 */ /* 0x000fea0003800000 */
[----:B------:R-:W-:Y:S01]  /*7840*/  MOV R14, 0x0 ;  /* 0x00000000000e7802 */ /* 0x000fe20000000f00 */
[----:B------:R-:W-:Y:S01]  /*7850*/  ULDC.64 UR4, c[0x4][0x70] ;  /* 0x01001c0000047ab9 */ /* 0x000fe20000000a00 */
[----:B------:R-:W-:Y:S01]  /*7860*/  ULDC.64 UR6, c[0x4][0x8] ;  /* 0x0100020000067ab9 */ /* 0x000fe20000000a00 */
[----:B------:R-:W-:Y:S02]  /*7870*/  IMAD.U32 R4, RZ, RZ, UR4 ;  /* 0x00000004ff047e24 */ /* 0x000fe4000f8e00ff */
[----:B------:R-:W-:Y:S01]  /*7880*/  IMAD.U32 R5, RZ, RZ, UR5 ;  /* 0x00000005ff057e24 */ /* 0x000fe2000f8e00ff */
[----:B------:R-:W0:Y:S01]  /*7890*/  LDC.64 R14, c[0x4][R14] ;  /* 0x010000000e0e7b82 */ /* 0x000e220000000a00 */
[----:B------:R-:W-:Y:S01]  /*78a0*/  ULDC.64 UR4, c[0x4][0x78] ;  /* 0x01001e0000047ab9 */ /* 0x000fe20000000a00 */
[----:B------:R-:W-:Y:S02]  /*78b0*/  IMAD.U32 R10, RZ, RZ, UR6 ;  /* 0x00000006ff0a7e24 */ /* 0x000fe4000f8e00ff */
[----:B------:R-:W-:-:S02]  /*78c0*/  IMAD.U32 R6, RZ, RZ, UR4 ;  /* 0x00000004ff067e24 */ /* 0x000fc4000f8e00ff */
[----:B------:R-:W-:Y:S02]  /*78d0*/  IMAD.U32 R7, RZ, RZ, UR5 ;  /* 0x00000005ff077e24 */ /* 0x000fe4000f8e00ff */
[----:B------:R-:W-:Y:S02]  /*78e0*/  IMAD.U32 R11, RZ, RZ, UR7 ;  /* 0x00000007ff0b7e24 */ /* 0x000fe4000f8e00ff */
[----:B------:R-:W-:Y:S02]  /*78f0*/  IMAD.MOV.U32 R8, RZ, RZ, 0x70 ;  /* 0x00000070ff087424 */ /* 0x000fe400078e00ff */
[----:B------:R-:W-:Y:S02]  /*7900*/  IMAD.MOV.U32 R12, RZ, RZ, 0x1 ;  /* 0x00000001ff0c7424 */ /* 0x000fe400078e00ff */
[----:B------:R-:W-:-:S07]  /*7910*/  IMAD.MOV.U32 R13, RZ, RZ, RZ ;  /* 0x000000ffff0d7224 */ /* 0x000fce00078e00ff */
[----:B------:R-:W-:-:S07]  /*7920*/  LEPC R20, `(.L_x_177) ;  /* 0x000000001014794e */ /* 0x000fce0000000000 */
[----:B0-----:R-:W-:Y:S05]  /*7930*/  CALL.ABS.NOINC R14 ;  /* 0x000000000e007343 */ /* 0x001fea0003c00000 */
.L_x_177:
        /* <DEDUP_REMOVED lines=19> */
.L_x_178:
[----:B------:R-:W0:Y:S02]  /*7a70*/  LDC R0, c[0x0][0x28c] ;  /* 0x0000a300ff007b82 */ /* 0x000e240000000800 */
[----:B0-----:R-:W-:-:S13]  /*7a80*/  ISETP.GE.AND P0, PT, R0, 0x1, PT ;  /* 0x000000010000780c */ /* 0x001fda0003f06270 */
[----:B------:R-:W-:Y:S05]  /*7a90*/  @!P0 BRA `(.L_x_176) ;  /* 0x0000000400e88947 */ /* 0x000fea0003800000 */
[----:B------:R-:W-:Y:S02]  /*7aa0*/  IMAD.SHL.U32 R31, R31, 0x80, RZ ;  /* 0x000000801f1f7824 */ /* 0x000fe400078e00ff */
[----:B------:R-:W-:Y:S02]  /*7ab0*/  IMAD.SHL.U32 R30, R30, 0x80, RZ ;  /* 0x000000801e1e7824 */ /* 0x000fe400078e00ff */
[----:B------:R-:W-:Y:S02]  /*7ac0*/  IMAD.MOV.U32 R5, RZ, RZ, RZ ;  /* 0x000000ffff057224 */ /* 0x000fe400078e00ff */
[----:B------:R-:W-:Y:S02]  /*7ad0*/  IMAD.MOV.U32 R0, RZ, RZ, R22 ;  /* 0x000000ffff007224 */ /* 0x000fe400078e0016 */
[----:B------:R-:W-:Y:S02]  /*7ae0*/  IMAD.MOV.U32 R3, RZ, RZ, R28 ;  /* 0x000000ffff037224 */ /* 0x000fe400078e001c */
[----:B------:R-:W-:-:S02]  /*7af0*/  IMAD.MOV.U32 R6, RZ, RZ, R27 ;  /* 0x000000ffff067224 */ /* 0x000fc400078e001b */
[C---:B------:R-:W-:Y:S02]  /*7b00*/  VIADD R8, R31.reuse, 0x8 ;  /* 0x000000081f087836 */ /* 0x040fe40000000000 */
[C---:B------:R-:W-:Y:S02]  /*7b10*/  VIADD R9, R31.reuse, 0x10 ;  /* 0x000000101f097836 */ /* 0x040fe40000000000 */
[C---:B------:R-:W-:Y:S02]  /*7b20*/  VIADD R10, R31.reuse, 0x18 ;  /* 0x000000181f0a7836 */ /* 0x040fe40000000000 */
[C---:B------:R-:W-:Y:S02]  /*7b30*/  VIADD R11, R31.reuse, 0x20 ;  /* 0x000000201f0b7836 */ /* 0x040fe40000000000 */
[C---:B------:R-:W-:Y:S02]  /*7b40*/  VIADD R12, R31.reuse, 0x28 ;  /* 0x000000281f0c7836 */ /* 0x040fe40000000000 */
[----:B------:R-:W-:-:S02]  /*7b50*/  VIADD R13, R31, 0x30 ;  /* 0x000000301f0d7836 */ /* 0x000fc40000000000 */
        /* <DEDUP_REMOVED lines=8> */
[----:B------:R-:W-:-:S07]  /*7be0*/  VIADD R7, R31, 0x78 ;  /* 0x000000781f077836 */ /* 0x000fce0000000000 */
.L_x_182:
[----:B------:R-:W-:Y:S01]  /*7bf0*/  IMAD R4, R6, 0x8, R19 ;  /* 0x0000000806047824 */ /* 0x000fe200078e0213 */
[----:B------:R-:W-:-:S04]  /*7c00*/  SHF.L.U32 R37, R3, 0x1f, RZ ;  /* 0x0000001f03257819 */ /* 0x000fc800000006ff */
[----:B------:R-:W0:Y:S02]  /*7c10*/  SYNCS.PHASECHK.TRANS64.TRYWAIT P0, [R4+URZ+0x38], R37 ;  /* 0x00003825040075a7 */ /* 0x000e24000800017f */
[----:B0-----:R-:W-:Y:S05]  /*7c20*/  @!P0 BRA `(.L_x_179) ;  /* 0x0000001400008947 */ /* 0x001fea0003800000 */
.L_x_204:
[----:B------:R-:W-:-:S13]  /*7c30*/  ISETP.NE.AND P0, PT, R32, RZ, PT ;  /* 0x000000ff2000720c */ /* 0x000fda0003f05270 */
[----:B0-----:R-:W0:Y:S02]  /*7c40*/  @!P0 LDC R37, c[0x0][0x500] ;  /* 0x00014000ff258b82 */ /* 0x001e240000000800 */
[----:B0-----:R0:W-:Y:S02]  /*7c50*/  @!P0 SYNCS.ARRIVE.TRANS64 RZ, [R4+URZ], R37 ;  /* 0x0000002504ff89a7 */ /* 0x0011e4000800003f */
[----:B0-----:R-:W-:-:S04]  /*7c60*/  PRMT R37, R25, 0x9910, RZ ;  /* 0x0000991019257816 */ /* 0x001fc800000000ff */
[----:B------:R-:W-:-:S13]  /*7c70*/  ISETP.NE.AND P0, PT, R37, 0x2, PT ;  /* 0x000000022500780c */ /* 0x000fda0003f05270 */
[----:B------:R-:W-:Y:S05]  /*7c80*/  @P0 BRA `(.L_x_180) ;  /* 0x0000000000040947 */ /* 0x000fea0003800000 */
[----:B------:R-:W-:Y:S01]  /*7c90*/  BPT.TRAP 0x1 ;  /* 0x000000040000795c */ /* 0x000fe20000300000 */
.L_x_180:
[----:B------:R-:W-:-:S13]  /*7ca0*/  LOP3.LUT P0, RZ, R26, 0x4, RZ, 0xc0, !PT ;  /* 0x000000041aff7812 */ /* 0x000fda000780c0ff */
[----:B------:R-:W-:Y:S05]  /*7cb0*/  @P0 BRA `(.L_x_181) ;  /* 0x0000000000040947 */ /* 0x000fea0003800000 */
[----:B------:R-:W-:Y:S01]  /*7cc0*/  BPT.TRAP 0x1 ;  /* 0x000000040000795c */ /* 0x000fe20000300000 */
.L_x_181:
[----:B------:R-:W-:Y:S01]  /*7cd0*/  IMAD R37, R6, 0x4000, R19 ;  /* 0x0000400006257824 */ /* 0x000fe200078e0213 */
[----:B------:R-:W-:Y:S01]  /*7ce0*/  R2UR UR17, R4 ;  /* 0x00000000041172ca */ /* 0x000fe200000e0000 */
[----:B------:R-:W-:Y:S01]  /*7cf0*/  UIADD3 UR14, UP0, UR46, 0xf0, URZ ;  /* 0x000000f02e0e7890 */ /* 0x000fe2000ff1e03f */
[----:B------:R-:W-:Y:S01]  /*7d00*/  R2UR UR19, R5 ;  /* 0x00000000051372ca */ /* 0x000fe200000e0000 */
[----:B------:R-:W-:Y:S01]  /*7d10*/  UMOV UR6, 0x0 ;  /* 0x0000000000067882 */ /* 0x000fe20000000000 */
[----:B------:R-:W-:Y:S01]  /*7d20*/  R2UR UR4, R37 ;  /* 0x00000000250472ca */ /* 0x000fe200000e0000 */
[----:B------:R-:W-:Y:S01]  /*7d30*/  UIADD3.X UR15, URZ, UR47, URZ, UP0, !UPT ;  /* 0x0000002f3f0f7290 */ /* 0x000fe200087fe43f */
[----:B------:R-:W-:Y:S01]  /*7d40*/  R2UR UR20, R29 ;  /* 0x000000001d1472ca */ /* 0x000fe200000e0000 */
[----:B------:R-:W-:Y:S01]  /*7d50*/  UMOV UR7, 0x10000000 ;  /* 0x1000000000077882 */ /* 0x000fe20000000000 */
[----:B------:R-:W-:Y:S01]  /*7d60*/  R2UR UR18, R31 ;  /* 0x000000001f1272ca */ /* 0x000fe200000e0000 */
[----:B------:R-:W-:Y:S01]  /*7d70*/  VIADD R0, R0, 0xffffffff ;  /* 0xffffffff00007836 */ /* 0x000fe20000000000 */
[----:B------:R-:W-:Y:S01]  /*7d80*/  R2UR UR10, R8 ;  /* 0x00000000080a72ca */ /* 0x000fe200000e0000 */
[----:B------:R-:W-:Y:S01]  /*7d90*/  UIADD3 UR22, UP0, UR46, 0x1f0, URZ ;  /* 0x000001f02e167890 */ /* 0x000fe2000ff1e03f */
[----:B------:R-:W-:Y:S01]  /*7da0*/  R2UR UR34, R9 ;  /* 0x00000000092272ca */ /* 0x000fe200000e0000 */
[----:B------:R-:W-:Y:S01]  /*7db0*/  UMOV UR9, UR17 ;  /* 0x0000001100097c82 */ /* 0x000fe20008000000 */
[----:B------:R-:W-:Y:S01]  /*7dc0*/  R2UR UR26, R10 ;  /* 0x000000000a1a72ca */ /* 0x000fe200000e0000 */
[----:B------:R-:W-:Y:S01]  /*7dd0*/  UMOV UR11, UR19 ;  /* 0x00000013000b7c82 */ /* 0x000fe20008000000 */
[----:B------:R-:W-:Y:S01]  /*7de0*/  R2UR UR50, R11 ;  /* 0x000000000b3272ca */ /* 0x000fe200000e0000 */
[----:B------:R-:W-:Y:S01]  /*7df0*/  UIADD3 UR16, UR4, 0x800, URZ ;  /* 0x0000080004107890 */ /* 0x000fe2000fffe03f */
[----:B------:R-:W-:Y:S01]  /*7e00*/  R2UR UR42, R14 ;  /* 0x000000000e2a72ca */ /* 0x000fe200000e0000 */
[----:B------:R-:W-:Y:S01]  /*7e10*/  UIADD3 UR8, UR4, 0xc00, URZ ;  /* 0x00000c0004087890 */ /* 0x000fe2000fffe03f */
[----:B------:R-:W-:Y:S01]  /*7e20*/  ISETP.GT.AND P1, PT, R0, 0x1, PT ;  /* 0x000000010000780c */ /* 0x000fe20003f24270 */
[----:B------:R-:W-:Y:S01]  /*7e30*/  UMOV UR12, UR20 ;  /* 0x00000014000c7c82 */ /* 0x000fe20008000000 */
[----:B------:R-:W-:Y:S01]  /*7e40*/  UIADD3 UR32, UR4, 0x1000, URZ ;  /* 0x0000100004207890 */ /* 0x000fe2000fffe03f */
[----:B------:R-:W-:Y:S01]  /*7e50*/  VIADD R6, R6, 0x1 ;  /* 0x0000000106067836 */ /* 0x000fe20000000000 */
[----:B------:R-:W-:Y:S01]  /*7e60*/  UIADD3 UR24, UR4, 0x1400, URZ ;  /* 0x0000140004187890 */ /* 0x000fe2000fffe03f */
[----:B------:R-:W-:Y:S01]  /*7e70*/  VIADD R5, R5, 0x20 ;  /* 0x0000002005057836 */ /* 0x000fe20000000000 */
[----:B------:R0:W-:Y:S01]  /*7e80*/  UTMALDG.3D [UR16], [UR14], desc[UR6] ;  /* 0x000006100e0075b4 */ /* 0x0001e20008011000 */
[----:B------:R-:W-:Y:S01]  /*7e90*/  UIADD3 UR48, UR4, 0x1800, URZ ;  /* 0x0000180004307890 */ /* 0x000fe2000fffe03f */
[----:B------:R-:W-:Y:S01]  /*7ea0*/  ISETP.NE.AND P0, PT, R6, 0x7, PT ;  /* 0x000000070600780c */ /* 0x000fe20003f05270 */
[----:B------:R-:W-:Y:S01]  /*7eb0*/  UMOV UR33, UR17 ;  /* 0x0000001100217c82 */ /* 0x000fe20008000000 */
[----:B------:R-:W-:Y:S01]  /*7ec0*/  UMOV UR35, UR19 ;  /* 0x0000001300237c82 */ /* 0x000fe20008000000 */
[----:B------:R-:W-:Y:S01]  /*7ed0*/  UMOV UR36, UR20 ;  /* 0x0000001400247c82 */ /* 0x000fe20008000000 */
[----:B------:R-:W-:Y:S01]  /*7ee0*/  UMOV UR25, UR17 ;  /* 0x0000001100197c82 */ /* 0x000fe20008000000 */
[----:B------:R-:W-:Y:S01]  /*7ef0*/  UMOV UR27, UR19 ;  /* 0x00000013001b7c82 */ /* 0x000fe20008000000 */
[----:B------:R1:W-:Y:S01]  /*7f00*/  UTMALDG.3D [UR8], [UR14], desc[UR6] ;  /* 0x000006080e0075b4 */ /* 0x0003e20008011000 */
[----:B------:R-:W-:Y:S01]  /*7f10*/  UMOV UR28, UR20 ;  /* 0x00000014001c7c82 */ /* 0x000fe20008000000 */
[----:B------:R-:W-:Y:S01]  /*7f20*/  UMOV UR49, UR17 ;  /* 0x0000001100317c82 */ /* 0x000fe20008000000 */
[----:B------:R-:W-:Y:S01]  /*7f30*/  UMOV UR51, UR19 ;  /* 0x0000001300337c82 */ /* 0x000fe20008000000 */
[----:B------:R-:W-:Y:S01]  /*7f40*/  UMOV UR52, UR20 ;  /* 0x0000001400347c82 */ /* 0x000fe20008000000 */
[----:B------:R-:W-:Y:S01]  /*7f50*/  UIADD3 UR40, UR4, 0x2400, URZ ;  /* 0x0000240004287890 */ /* 0x000fe2000fffe03f */
[----:B------:R-:W-:Y:S01]  /*7f60*/  SEL R4, RZ, 0x1, P0 ;  /* 0x00000001ff047807 */ /* 0x000fe20000000000 */
[----:B------:R-:W-:Y:S01]  /*7f70*/  UMOV UR41, UR17 ;  /* 0x0000001100297c82 */ /* 0x000fe20008000000 */
[----:B------:R2:W-:Y:S01]  /*7f80*/  UTMALDG.3D [UR32], [UR14], desc[UR6] ;  /* 0x000006200e0075b4 */ /* 0x0005e20008011000 */
[----:B------:R-:W-:Y:S01]  /*7f90*/  UMOV UR43, UR19 ;  /* 0x00000013002b7c82 */ /* 0x000fe20008000000 */
[----:B------:R-:W-:Y:S01]  /*7fa0*/  UMOV UR44, UR20 ;  /* 0x00000014002c7c82 */ /* 0x000fe20008000000 */
[----:B------:R-:W-:Y:S01]  /*7fb0*/  UIADD3.X UR23, URZ, UR47, URZ, UP0, !UPT ;  /* 0x0000002f3f177290 */ /* 0x000fe200087fe43f */
[----:B------:R-:W-:-:S02]  /*7fc0*/  LOP3.LUT R3, R3, R4, RZ, 0x3c, !PT ;  /* 0x0000000403037212 */ /* 0x000fc400078e3cff */
[----:B------:R-:W-:Y:S02]  /*7fd0*/  SEL R6, R6, RZ, P0 ;  /* 0x000000ff06067207 */ /* 0x000fe40000000000 */
[----:B0-----:R-:W-:Y:S01]  /*7fe0*/  R2UR UR18, R12 ;  /* 0x000000000c1272ca */ /* 0x001fe200000e0000 */
[----:B------:R-:W-:Y:S01]  /*7ff0*/  UIADD3 UR16, UR4, 0x1c00, URZ ;  /* 0x00001c0004107890 */ /* 0x000fe2000fffe03f */
[----:B------:R0:W-:Y:S01]  /*8000*/  UTMALDG.3D [UR24], [UR14], desc[UR6] ;  /* 0x000006180e0075b4 */ /* 0x0001e20008011000 */
[----:B-1----:R-:W-:Y:S01]  /*8010*/  R2UR UR10, R13 ;  /* 0x000000000d0a72ca */ /* 0x002fe200000e0000 */
[----:B------:R-:W-:Y:S01]  /*8020*/  UIADD3 UR8, UR4, 0x2000, URZ ;  /* 0x0000200004087890 */ /* 0x000fe2000fffe03f */
[----:B------:R-:W-:Y:S01]  /*8030*/  UTMALDG.3D [UR48], [UR14], desc[UR6] ;  /* 0x000006300e0075b4 */ /* 0x000fe20008011000 */
[----:B--2---:R-:W-:Y:S01]  /*8040*/  R2UR UR34, R15 ;  /* 0x000000000f2272ca */ /* 0x004fe200000e0000 */
[----:B------:R-:W-:-:S06]  /*8050*/  UIADD3 UR32, UR4, 0x2800, URZ ;  /* 0x0000280004207890 */ /* 0x000fcc000fffe03f */
[----:B------:R1:W-:Y:S01]  /*8060*/  UTMALDG.3D [UR16], [UR14], desc[UR6] ;  /* 0x000006100e0075b4 */ /* 0x0003e20008011000 */
[----:B0-----:R-:W-:Y:S02]  /*8070*/  R2UR UR26, R20 ;  /* 0x00000000141a72ca */ /* 0x001fe400000e0000 */
[----:B------:R0:W-:Y:S01]  /*8080*/  UTMALDG.3D [UR8], [UR14], desc[UR6] ;  /* 0x000006080e0075b4 */ /* 0x0001e20008011000 */
[----:B------:R-:W-:Y:S01]  /*8090*/  UIADD3 UR24, UR4, 0x2c00, URZ ;  /* 0x00002c0004187890 */ /* 0x000fe2000fffe03f */
[----:B------:R2:W-:Y:S01]  /*80a0*/  UTMALDG.3D [UR40], [UR14], desc[UR6] ;  /* 0x000006280e0075b4 */ /* 0x0005e20008011000 */
[----:B-1----:R-:W-:Y:S01]  /*80b0*/  R2UR UR18, R21 ;  /* 0x00000000151272ca */ /* 0x002fe200000e0000 */
[----:B------:R-:W-:Y:S01]  /*80c0*/  UIADD3 UR16, UR4, 0x3000, URZ ;  /* 0x0000300004107890 */ /* 0x000fe2000fffe03f */
[----:B------:R1:W-:Y:S01]  /*80d0*/  UTMALDG.3D [UR32], [UR14], desc[UR6] ;  /* 0x000006200e0075b4 */ /* 0x0003e20008011000 */
[----:B0-----:R-:W-:Y:S01]  /*80e0*/  R2UR UR10, R33 ;  /* 0x00000000210a72ca */ /* 0x001fe200000e0000 */
[----:B------:R-:W-:-:S04]  /*80f0*/  UIADD3 UR8, UR4, 0x3400, URZ ;  /* 0x0000340004087890 */ /* 0x000fc8000fffe03f */
[----:B------:R0:W-:Y:S01]  /*8100*/  UTMALDG.3D [UR24], [UR14], desc[UR6] ;  /* 0x000006180e0075b4 */ /* 0x0001e20008011000 */
[----:B--2---:R-:W-:Y:S01]  /*8110*/  R2UR UR42, R34 ;  /* 0x00000000222a72ca */ /* 0x004fe200000e0000 */
[----:B------:R-:W-:-:S03]  /*8120*/  UIADD3 UR40, UR4, 0x3800, URZ ;  /* 0x0000380004287890 */ /* 0x000fc6000fffe03f */
[----:B------:R2:W-:Y:S01]  /*8130*/  UTMALDG.3D [UR16], [UR14], desc[UR6] ;  /* 0x000006100e0075b4 */ /* 0x0005e20008011000 */
[----:B-1----:R-:W-:Y:S02]  /*8140*/  R2UR UR34, R35 ;  /* 0x00000000232272ca */ /* 0x002fe400000e0000 */
[----:B------:R1:W-:Y:S01]  /*8150*/  UTMALDG.3D [UR8], [UR14], desc[UR6] ;  /* 0x000006080e0075b4 */ /* 0x0003e20008011000 */
[----:B------:R-:W-:Y:S01]  /*8160*/  UIADD3 UR32, UR4, 0x3c00, URZ ;  /* 0x00003c0004207890 */ /* 0x000fe2000fffe03f */
[----:B0-----:R-:W-:Y:S01]  /*8170*/  R2UR UR26, R36 ;  /* 0x00000000241a72ca */ /* 0x001fe200000e0000 */
[----:B------:R-:W-:-:S03]  /*8180*/  UIADD3 UR24, UR4, 0x4000, URZ ;  /* 0x0000400004187890 */ /* 0x000fc6000fffe03f */
[----:B------:R0:W-:Y:S01]  /*8190*/  UTMALDG.3D [UR40], [UR14], desc[UR6] ;  /* 0x000006280e0075b4 */ /* 0x0001e20008011000 */
[----:B--2---:R-:W-:Y:S01]  /*81a0*/  R2UR UR18, R7 ;  /* 0x00000000071272ca */ /* 0x004fe200000e0000 */
[----:B------:R-:W-:-:S03]  /*81b0*/  UIADD3 UR16, UR4, 0x4400, URZ ;  /* 0x0000440004107890 */ /* 0x000fc6000fffe03f */
[----:B------:R0:W-:Y:S01]  /*81c0*/  UTMALDG.3D [UR32], [UR14], desc[UR6] ;  /* 0x000006200e0075b4 */ /* 0x0001e20008011000 */
[----:B-1----:R-:W-:Y:S01]  /*81d0*/  R2UR UR11, R30 ;  /* 0x000000001e0b72ca */ /* 0x002fe200000e0000 */
[----:B------:R-:W-:Y:S02]  /*81e0*/  UIADD3 UR8, UR4, 0x1c800, URZ ;  /* 0x0001c80004087890 */ /* 0x000fe4000fffe03f */
[----:B------:R0:W-:Y:S01]  /*81f0*/  UTMALDG.3D [UR24], [UR14], desc[UR6] ;  /* 0x000006180e0075b4 */ /* 0x0001e20008011000 */
[----:B------:R-:W-:-:S04]  /*8200*/  UMOV UR10, UR19 ;  /* 0x00000013000a7c82 */ /* 0x000fc80008000000 */
[----:B------:R0:W-:Y:S05]  /*8210*/  UTMALDG.3D [UR16], [UR14], desc[UR6] ;  /* 0x000006100e0075b4 */ /* 0x0001ea0008011000 */
[----:B------:R0:W-:Y:S02]  /*8220*/  UTMALDG.3D [UR8], [UR22], desc[UR6] ;  /* 0x00000608160075b4 */ /* 0x0001e40008011000 */
[----:B0-----:R-:W-:Y:S05]  /*8230*/  @P1 BRA `(.L_x_182) ;  /* 0xfffffff8006c1947 */ /* 0x001fea000383ffff */
.L_x_176:
[----:B------:R-:W-:Y:S05]  /*8240*/  BSYNC B6 ;  /* 0x0000000000067941 */ /* 0x000fea0003800000 */
.L_x_175:
[----:B------:R-:W-:Y:S01]  /*8250*/  LOP3.LUT P2, RZ, R23, 0xff, RZ, 0xc0, !PT ;  /* 0x000000ff17ff7812 */ /* 0x000fe2000784c0ff */
[C---:B------:R-:W-:Y:S01]  /*8260*/  IMAD.IADD R0, R24.reuse, 0x1, R27 ;  /* 0x0000000118007824 */ /* 0x040fe200078e021b */
[----:B------:R-:W-:Y:S01]  /*8270*/  ULDC.64 UR4, c[0x0][0x650] ;  /* 0x0001940000047ab9 */ /* 0x000fe20000000a00 */
[----:B------:R-:W-:Y:S01]  /*8280*/  ISETP.GE.U32.AND P1, PT, R24, 0x7, PT ;  /* 0x000000071800780c */ /* 0x000fe20003f26070 */
[----:B------:R-:W-:Y:S01]  /*8290*/  BSSY B0, `(.L_x_183) ;  /* 0x000006c000007945 */ /* 0x000fe20003800000 */
[C---:B------:R-:W-:Y:S01]  /*82a0*/  IMAD.WIDE.U32 R4, R0.reuse, 0x24924925, RZ ;  /* 0x2492492500047825 */ /* 0x040fe200078e00ff */
[C---:B------:R-:W-:Y:S02]  /*82b0*/  ISETP.GT.U32.AND P0, PT, R0.reuse, 0x6, PT ;  /* 0x000000060000780c */ /* 0x040fe40003f04070 */
[----:B------:R-:W-:Y:S01]  /*82c0*/  PRMT R23, RZ, 0x7610, R23 ;  /* 0x00007610ff177816 */ /* 0x000fe20000000017 */
[----:B------:R-:W-:Y:S01]  /*82d0*/  IMAD.IADD R4, R0, 0x1, -R5 ;  /* 0x0000000100047824 */ /* 0x000fe200078e0a05 */
[----:B------:R-:W-:Y:S01]  /*82e0*/  ISETP.LT.U32.AND P0, PT, R24, 0x7, P0 ;  /* 0x000000071800780c */ /* 0x000fe20000701070 */
[----:B------:R-:W-:-:S02]  /*82f0*/  IMAD.MOV.U32 R31, RZ, RZ, -0x1 ;  /* 0xffffffffff1f7424 */ /* 0x000fc400078e00ff */
[----:B------:R-:W0:Y:S01]  /*8300*/  @P2 S2R R6, SR_CgaCtaId ;  /* 0x0000000000062919 */ /* 0x000e220000008800 */
[----:B------:R-:W-:Y:S01]  /*8310*/  @P2 MOV R3, 0x400 ;  /* 0x0000040000032802 */ /* 0x000fe20000000f00 */
[----:B------:R-:W-:Y:S01]  /*8320*/  IMAD.MOV.U32 R30, RZ, RZ, -0x1 ;  /* 0xffffffffff1e7424 */ /* 0x000fe200078e00ff */
[----:B------:R-:W-:Y:S01]  /*8330*/  LEA.HI R4, R4, R5, RZ, 0x1f ;  /* 0x0000000504047211 */ /* 0x000fe200078ff8ff */
[----:B------:R-:W-:-:S03]  /*8340*/  IMAD.MOV.U32 R29, RZ, RZ, -0x1 ;  /* 0xffffffffff1d7424 */ /* 0x000fc600078e00ff */
[----:B------:R-:W-:Y:S02]  /*8350*/  SHF.R.U32.HI R27, RZ, 0x2, R4 ;  /* 0x00000002ff1b7819 */ /* 0x000fe40000011604 */
[----:B0-----:R-:W-:Y:S02]  /*8360*/  @P2 LEA R6, R6, R3, 0x18 ;  /* 0x0000000306062211 */ /* 0x001fe400078ec0ff */
[----:B------:R-:W-:Y:S02]  /*8370*/  SEL R3, RZ, 0x1, !P0 ;  /* 0x00000001ff037807 */ /* 0x000fe40004000000 */
[----:B------:R-:W-:Y:S01]  /*8380*/  IADD3 R16, P0, R16, UR54, RZ ;  /* 0x0000003610107c10 */ /* 0x000fe2000ff1e0ff */
[----:B------:R0:W-:Y:S01]  /*8390*/  @P2 SYNCS.ARRIVE.TRANS64.A1T0 RZ, [R6+URZ+0x88], RZ ;  /* 0x000088ff06ff29a7 */ /* 0x0001e2000810003f */
[----:B------:R-:W-:Y:S02]  /*83a0*/  LOP3.LUT R28, R28, R3, RZ, 0x3c, !PT ;  /* 0x000000031c1c7212 */ /* 0x000fe400078e3cff */
[----:B------:R-:W-:-:S02]  /*83b0*/  IADD3.X R17, R17, UR45, RZ, P0, !PT ;  /* 0x0000002d11117c10 */ /* 0x000fc400087fe4ff */
[----:B------:R-:W-:Y:S02]  /*83c0*/  ISETP.GE.U32.AND P0, PT, R16, UR4, PT ;  /* 0x0000000410007c0c */ /* 0x000fe4000bf06070 */
[----:B------:R-:W-:Y:S01]  /*83d0*/  @P1 LOP3.LUT R28, R28, 0x1, R27, 0x78, !PT ;  /* 0x000000011c1c1812 */ /* 0x000fe200078e781b */
[--C-:B------:R-:W-:Y:S01]  /*83e0*/  IMAD R27, R27, -0x7, R0.reuse ;  /* 0xfffffff91b1b7824 */ /* 0x100fe200078e0200 */
[----:B------:R-:W-:Y:S02]  /*83f0*/  ISETP.GE.U32.AND.EX P0, PT, R17, UR5, PT, P0 ;  /* 0x0000000511007c0c */ /* 0x000fe4000bf06100 */
[----:B------:R-:W-:-:S11]  /*8400*/  PRMT R0, RZ, 0x7610, R0 ;  /* 0x00007610ff007816 */ /* 0x000fd60000000000 */
[----:B0-----:R-:W-:Y:S05]  /*8410*/  @P0 BRA `(.L_x_184) ;  /* 0x00000004004c0947 */ /* 0x001fea0003800000 */
[----:B------:R-:W-:Y:S01]  /*8420*/  ULDC.64 UR4, c[0x0][0x628] ;  /* 0x00018a0000047ab9 */ /* 0x000fe20000000a00 */
[----:B------:R-:W0:Y:S01]  /*8430*/  S2R R10, SR_CTAID.X ;  /* 0x00000000000a7919 */ /* 0x000e220000002500 */
[----:B------:R-:W-:Y:S01]  /*8440*/  ISETP.NE.U32.AND P0, PT, RZ, UR4, PT ;  /* 0x00000004ff007c0c */ /* 0x000fe2000bf05070 */
[----:B------:R-:W-:Y:S01]  /*8450*/  ULDC UR7, c[0x0][0x630] ;  /* 0x00018c0000077ab9 */ /* 0x000fe20000000800 */
[----:B------:R-:W-:Y:S01]  /*8460*/  IMAD.MOV.U32 R4, RZ, RZ, R16 ;  /* 0x000000ffff047224 */ /* 0x000fe200078e0010 */
[----:B------:R-:W1:Y:S01]  /*8470*/  S2R R0, SR_CTAID.Y ;  /* 0x0000000000007919 */ /* 0x000e620000002600 */
[----:B------:R-:W-:Y:S01]  /*8480*/  ISETP.NE.AND.EX P0, PT, RZ, UR5, PT, P0 ;  /* 0x00000005ff007c0c */ /* 0x000fe2000bf05300 */
[----:B------:R-:W-:-:S12]  /*8490*/  IMAD.MOV.U32 R5, RZ, RZ, R17 ;  /* 0x000000ffff057224 */ /* 0x000fd800078e0011 */
[----:B------:R-:W-:Y:S05]  /*84a0*/  @!P0 BRA `(.L_x_185) ;  /* 0x0000000000288947 */ /* 0x000fea0003800000 */
[----:B------:R-:W-:Y:S02]  /*84b0*/  ULDC UR6, c[0x0][0x634] ;  /* 0x00018d0000067ab9 */ /* 0x000fe40000000800 */
[----:B------:R-:W-:-:S05]  /*84c0*/  IADD3 R9, P0, R16, UR6, RZ ;  /* 0x0000000610097c10 */ /* 0x000fca000ff1e0ff */
[----:B------:R-:W-:-:S04]  /*84d0*/  IMAD.X R3, RZ, RZ, R17, P0 ;  /* 0x000000ffff037224 */ /* 0x000fc800000e0611 */
[----:B------:R-:W-:-:S04]  /*84e0*/  IMAD.WIDE.U32 R6, R3, UR4, RZ ;  /* 0x0000000403067c25 */ /* 0x000fc8000f8e00ff */
[----:B------:R-:W-:-:S04]  /*84f0*/  IMAD.WIDE.U32 R6, P0, R9, UR5, R6 ;  /* 0x0000000509067c25 */ /* 0x000fc8000f800006 */
[----:B------:R-:W-:-:S04]  /*8500*/  IMAD.WIDE.U32 R8, R9, UR4, RZ ;  /* 0x0000000409087c25 */ /* 0x000fc8000f8e00ff */
[----:B------:R-:W-:Y:S01]  /*8510*/  IMAD.X R5, RZ, RZ, RZ, P0 ;  /* 0x000000ffff057224 */ /* 0x000fe200000e06ff */
[----:B------:R-:W-:Y:S01]  /*8520*/  IADD3 RZ, P0, R9, R6, RZ ;  /* 0x0000000609ff7210 */ /* 0x000fe20007f1e0ff */
[----:B------:R-:W-:-:S04]  /*8530*/  IMAD.MOV.U32 R4, RZ, RZ, R7 ;  /* 0x000000ffff047224 */ /* 0x000fc800078e0007 */
[----:B------:R-:W-:-:S08]  /*8540*/  IMAD.WIDE.U32.X R4, R3, UR5, R4, P0 ;  /* 0x0000000503047c25 */ /* 0x000fd000080e0404 */
.L_x_185:
[--C-:B------:R-:W-:Y:S01]  /*8550*/  SHF.R.U64 R29, R4, UR7, R5.reuse ;  /* 0x00000007041d7c19 */ /* 0x100fe20008001205 */
[----:B------:R-:W-:Y:S01]  /*8560*/  ULDC.64 UR4, c[0x0][0x620] ;  /* 0x0001880000047ab9 */ /* 0x000fe20000000a00 */
[----:B------:R-:W-:Y:S01]  /*8570*/  SHF.R.U32.HI R3, RZ, UR7, R5 ;  /* 0x00000007ff037c19 */ /* 0x000fe20008011605 */
[----:B------:R-:W2:Y:S01]  /*8580*/  LDC R15, c[0x0][0x144] ;  /* 0x00005100ff0f7b82 */ /* 0x000ea20000000800 */
[----:B------:R-:W-:Y:S01]  /*8590*/  IADD3 R6, P0, RZ, -R29, RZ ;  /* 0x8000001dff067210 */ /* 0x000fe20007f1e0ff */
[----:B------:R-:W-:Y:S01]  /*85a0*/  ULDC.64 UR8, c[0x0][0x640] ;  /* 0x0001900000087ab9 */ /* 0x000fe20000000a00 */
[----:B0-----:R-:W-:Y:S01]  /*85b0*/  I2FP.F32.U32 R7, R10 ;  /* 0x0000000a00077245 */ /* 0x001fe20000201000 */
[----:B------:R-:W-:Y:S02]  /*85c0*/  ULDC UR6, c[0x0][0x608] ;  /* 0x0001820000067ab9 */ /* 0x000fe40000000800 */
[----:B------:R-:W-:Y:S01]  /*85d0*/  IMAD.X R3, RZ, RZ, ~R3, P0 ;  /* 0x000000ffff037224 */ /* 0x000fe200000e0e03 */
[----:B------:R-:W-:Y:S01]  /*85e0*/  ISETP.NE.U32.AND P0, PT, RZ, UR8, PT ;  /* 0x00000008ff007c0c */ /* 0x000fe2000bf05070 */
[----:B------:R-:W-:Y:S01]  /*85f0*/  IMAD.WIDE.U32 R4, R6, UR4, R16 ;  /* 0x0000000406047c25 */ /* 0x000fe2000f8e0010 */
[----:B------:R-:W0:Y:S02]  /*8600*/  LDC R9, c[0x0][0x148] ;  /* 0x00005200ff097b82 */ /* 0x000e240000000800 */
[----:B------:R-:W-:Y:S01]  /*8610*/  ISETP.NE.AND.EX P0, PT, RZ, UR9, PT, P0 ;  /* 0x00000009ff007c0c */ /* 0x000fe2000bf05300 */
[----:B------:R-:W-:Y:S01]  /*8620*/  IMAD R3, R3, UR4, RZ ;  /* 0x0000000403037c24 */ /* 0x000fe2000f8e02ff */
[----:B------:R-:W-:-:S02]  /*8630*/  ULDC UR4, c[0x0][0x150] ;  /* 0x0000540000047ab9 */ /* 0x000fc40000000800 */
[----:B------:R-:W-:Y:S01]  /*8640*/  FMUL R7, R7, UR4 ;  /* 0x0000000407077c20 */ /* 0x000fe20008400000 */
[----:B------:R-:W-:Y:S01]  /*8650*/  IMAD R3, R6, UR5, R3 ;  /* 0x0000000506037c24 */ /* 0x000fe2000f8e0203 */
[----:B------:R-:W-:Y:S01]  /*8660*/  ULDC UR4, c[0x0][0x618] ;  /* 0x0001860000047ab9 */ /* 0x000fe20000000800 */
[----:B------:R-:W-:Y:S02]  /*8670*/  ULDC UR5, c[0x0][0x154] ;  /* 0x0000550000057ab9 */ /* 0x000fe40000000800 */
[----:B------:R-:W-:Y:S01]  /*8680*/  IMAD.IADD R5, R5, 0x1, R3 ;  /* 0x0000000105057824 */ /* 0x000fe200078e0203 */
[----:B------:R-:W3:Y:S04]  /*8690*/  F2I.U32.TRUNC.NTZ R7, R7 ;  /* 0x0000000700077305 */ /* 0x000ee8000020f000 */
[----:B------:R-:W-:-:S02]  /*86a0*/  SHF.R.U64 R3, R4, UR4, R5 ;  /* 0x0000000404037c19 */ /* 0x000fc40008001205 */
[----:B-1----:R-:W-:-:S05]  /*86b0*/  I2FP.F32.U32 R4, R0 ;  /* 0x0000000000047245 */ /* 0x002fca0000201000 */
[----:B------:R-:W-:Y:S01]  /*86c0*/  FMUL R12, R4, UR5 ;  /* 0x00000005040c7c20 */ /* 0x000fe20008400000 */
[----:B------:R-:W-:Y:S01]  /*86d0*/  SHF.R.U32.HI R4, RZ, UR4, R5 ;  /* 0x00000004ff047c19 */ /* 0x000fe20008011605 */
[----:B------:R-:W-:Y:S01]  /*86e0*/  ULDC UR4, c[0x0][0x658] ;  /* 0x0001960000047ab9 */ /* 0x000fe20000000800 */
[----:B---3--:R-:W-:Y:S02]  /*86f0*/  IMAD.MOV R7, RZ, RZ, -R7 ;  /* 0x000000ffff077224 */ /* 0x008fe400078e0a07 */
[--C-:B------:R-:W-:Y:S01]  /*8700*/  SHF.R.U64 R11, R3, UR6, R4.reuse ;  /* 0x00000006030b7c19 */ /* 0x100fe20008001204 */
[----:B------:R-:W1:Y:S01]  /*8710*/  F2I.U32.TRUNC.NTZ R12, R12 ;  /* 0x0000000c000c7305 */ /* 0x000e62000020f000 */
[----:B------:R-:W-:Y:S01]  /*8720*/  SHF.R.U32.HI R4, RZ, UR6, R4 ;  /* 0x00000006ff047c19 */ /* 0x000fe20008011604 */
[----:B--2---:R-:W-:-:S03]  /*8730*/  IMAD R10, R15, R7, R10 ;  /* 0x000000070f0a7224 */ /* 0x004fc600078e020a */
[--C-:B------:R-:W-:Y:S02]  /*8740*/  SHF.R.U64 R8, R11, UR4, R4.reuse ;  /* 0x000000040b087c19 */ /* 0x100fe40008001204 */
[----:B------:R-:W-:-:S03]  /*8750*/  SHF.R.U32.HI R13, RZ, UR4, R4 ;  /* 0x00000004ff0d7c19 */ /* 0x000fc60008011604 */
[----:B------:R-:W-:Y:S02]  /*8760*/  IMAD.MOV.U32 R4, RZ, RZ, R8 ;  /* 0x000000ffff047224 */ /* 0x000fe400078e0008 */
[----:B------:R-:W-:Y:S01]  /*8770*/  IMAD.MOV.U32 R5, RZ, RZ, R13 ;  /* 0x000000ffff057224 */ /* 0x000fe200078e000d */
[----:B01----:R-:W-:Y:S06]  /*8780*/  @!P0 BRA `(.L_x_186) ;  /* 0x0000000000288947 */ /* 0x003fec0003800000 */
[----:B------:R-:W-:Y:S02]  /*8790*/  ULDC UR4, c[0x0][0x64c] ;  /* 0x0001930000047ab9 */ /* 0x000fe40000000800 */
[----:B------:R-:W-:-:S05]  /*87a0*/  IADD3 R5, P0, R8, UR4, RZ ;  /* 0x0000000408057c10 */ /* 0x000fca000ff1e0ff */
[----:B------:R-:W-:-:S04]  /*87b0*/  IMAD.X R13, RZ, RZ, R13, P0 ;  /* 0x000000ffff0d7224 */ /* 0x000fc800000e060d */
[----:B------:R-:W-:-:S04]  /*87c0*/  IMAD.WIDE.U32 R6, R13, UR8, RZ ;  /* 0x000000080d067c25 */ /* 0x000fc8000f8e00ff */
[----:B------:R-:W-:-:S04]  /*87d0*/  IMAD.WIDE.U32 R6, P0, R5, UR9, R6 ;  /* 0x0000000905067c25 */ /* 0x000fc8000f800006 */
[----:B------:R-:W-:-:S04]  /*87e0*/  IMAD.WIDE.U32 R4, R5, UR8, RZ ;  /* 0x0000000805047c25 */ /* 0x000fc8000f8e00ff */
[----:B------:R-:W-:Y:S01]  /*87f0*/  IMAD.MOV.U32 R4, RZ, RZ, R7 ;  /* 0x000000ffff047224 */ /* 0x000fe200078e0007 */
[----:B------:R-:W-:Y:S01]  /*8800*/  IADD3 RZ, P1, R5, R6, RZ ;  /* 0x0000000605ff7210 */ /* 0x000fe20007f3e0ff */
[----:B------:R-:W-:-:S04]  /*8810*/  IMAD.X R5, RZ, RZ, RZ, P0 ;  /* 0x000000ffff057224 */ /* 0x000fc800000e06ff */
[----:B------:R-:W-:-:S08]  /*8820*/  IMAD.WIDE.U32.X R4, R13, UR9, R4, P1 ;  /* 0x000000090d047c25 */ /* 0x000fd000088e0404 */
.L_x_186:
[----:B------:R-:W-:Y:S01]  /*8830*/  ISETP.NE.AND P0, PT, R2, 0x1, PT ;  /* 0x000000010200780c */ /* 0x000fe20003f05270 */
[----:B------:R-:W-:Y:S01]  /*8840*/  ULDC UR4, c[0x0][0x648] ;  /* 0x0001920000047ab9 */ /* 0x000fe20000000800 */
[----:B------:R-:W-:Y:S01]  /*8850*/  LOP3.LUT R11, R11, UR38, RZ, 0xc0, !PT ;  /* 0x000000260b0b7c12 */ /* 0x000fe2000f8ec0ff */
[----:B------:R-:W-:Y:S01]  /*8860*/  IMAD.MOV R12, RZ, RZ, -R12 ;  /* 0x000000ffff0c7224 */ /* 0x000fe200078e0a0c */
[----:B------:R-:W-:Y:S01]  /*8870*/  SHF.R.U64 R4, R4, UR4, R5 ;  /* 0x0000000404047c19 */ /* 0x000fe20008001205 */
[----:B------:R-:W-:Y:S01]  /*8880*/  ULDC UR4, c[0x0][0x638] ;  /* 0x00018e0000047ab9 */ /* 0x000fe20000000800 */
[----:B------:R-:W-:Y:S01]  /*8890*/  LOP3.LUT R31, R3, UR39, RZ, 0xc0, !PT ;  /* 0x00000027031f7c12 */ /* 0x000fe2000f8ec0ff */
[----:B------:R-:W-:Y:S02]  /*88a0*/  ULDC UR5, c[0x0][0x610] ;  /* 0x0001840000057ab9 */ /* 0x000fe40000000800 */
[----:B------:R-:W-:Y:S02]  /*88b0*/  IMAD.MOV R5, RZ, RZ, -R4 ;  /* 0x000000ffff057224 */ /* 0x000fe400078e0a04 */
[----:B------:R-:W-:-:S02]  /*88c0*/  IMAD R11, R4, UR37, R11 ;  /* 0x00000025040b7c24 */ /* 0x000fc4000f8e020b */
[----:B------:R-:W-:Y:S02]  /*88d0*/  @P0 IMAD R10, R9, R12, R0 ;  /* 0x0000000c090a0224 */ /* 0x000fe400078e0200 */
[----:B------:R-:W-:Y:S01]  /*88e0*/  IMAD R8, R5, UR4, R8 ;  /* 0x0000000405087c24 */ /* 0x000fe2000f8e0208 */
[----:B------:R-:W-:Y:S01]  /*88f0*/  ULDC UR4, c[0x0][0x600] ;  /* 0x0001800000047ab9 */ /* 0x000fe20000000800 */
[----:B------:R-:W-:Y:S02]  /*8900*/  IMAD R10, R11, UR5, R10 ;  /* 0x000000050b0a7c24 */ /* 0x000fe4000f8e020a */
[----:B------:R-:W-:Y:S02]  /*8910*/  IMAD R31, R8, UR4, R31 ;  /* 0x00000004081f7c24 */ /* 0x000fe4000f8e021f */
[----:B------:R-:W-:-:S03]  /*8920*/  IMAD.MOV.U32 R0, RZ, RZ, 0x1 ;  /* 0x00000001ff007424 */ /* 0x000fc600078e00ff */
[----:B------:R-:W-:Y:S02]  /*8930*/  SEL R30, R31, R10, !P0 ;  /* 0x0000000a1f1e7207 */ /* 0x000fe40004000000 */
[----:B------:R-:W-:-:S07]  /*8940*/  SEL R31, R10, R31, !P0 ;  /* 0x0000001f0a1f7207 */ /* 0x000fce0004000000 */
.L_x_184:
[----:B------:R-:W-:Y:S05]  /*8950*/  BSYNC B0 ;  /* 0x0000000000007941 */ /* 0x000fea0003800000 */
.L_x_183:
[----:B------:R-:W-:-:S13]  /*8960*/  LOP3.LUT P0, RZ, R0, 0xff, RZ, 0xc0, !PT ;  /* 0x000000ff00ff7812 */ /* 0x000fda000780c0ff */
[----:B------:R-:W-:Y:S05]  /*8970*/  @P0 BRA `(.L_x_187) ;  /* 0xffffffec00840947 */ /* 0x000fea000383ffff */
[----:B------:R-:W-:Y:S05]  /*8980*/  BSYNC B7 ;  /* 0x0000000000077941 */ /* 0x000fea0003800000 */
.L_x_173:
[----:B------:R-:W-:-:S03]  /*8990*/  UMOV UR4, 0xffffffff ;  /* 0xffffffff00047882 */ /* 0x000fc60000000000 */
[----:B------:R-:W-:Y:S05]  /*89a0*/  BRA.DIV UR4, `(.L_x_188) ;  /* 0x0000000604b47947 */ /* 0x000fea000b800000 */
[----:B------:R-:W-:-:S13]  /*89b0*/  ELECT P6, URZ, PT ;  /* 0x00000000003f782f */ /* 0x000fda00038c0000 */
.L_x_207:
[----:B------:R-:W-:Y:S04]  /*89c0*/  BSSY B0, `(.L_x_189) ;  /* 0x0000046000007945 */ /* 0x000fe80003800000 */
[----:B------:R-:W-:Y:S05]  /*89d0*/  @!P6 BRA `(.L_x_190) ;  /* 0x000000040010e947 */ /* 0x000fea0003800000 */
[----:B------:R-:W-:-:S04]  /*89e0*/  LOP3.LUT R18, R18, 0x2, RZ, 0xfc, !PT ;  /* 0x0000000212127812 */ /* 0x000fc800078efcff */
[----:B------:R-:W-:-:S13]  /*89f0*/  ISETP.NE.AND P0, PT, R18, 0x3, PT ;  /* 0x000000031200780c */ /* 0x000fda0003f05270 */
[----:B------:R-:W-:Y:S05]  /*8a00*/  @!P0 BRA `(.L_x_191) ;  /* 0x0000000000048947 */ /* 0x000fea0003800000 */
[----:B------:R-:W-:Y:S01]  /*8a10*/  BPT.TRAP 0x1 ;  /* 0x000000040000795c */ /* 0x000fe20000300000 */
.L_x_191:
[----:B------:R-:W0:Y:S01]  /*8a20*/  S2R R3, SR_CgaCtaId ;  /* 0x0000000000037919 */ /* 0x000e220000008800 */
[----:B------:R-:W-:Y:S02]  /*8a30*/  MOV R0, 0x400 ;  /* 0x0000040000007802 */ /* 0x000fe40000000f00 */
[----:B------:R-:W-:Y:S02]  /*8a40*/  SHF.L.U32 R2, R28, 0x1f, RZ ;  /* 0x0000001f1c027819 */ /* 0x000fe400000006ff */
[----:B0-----:R-:W-:-:S05]  /*8a50*/  LEA R0, R3, R0, 0x18 ;  /* 0x0000000003007211 */ /* 0x001fca00078ec0ff */
[----:B------:R-:W-:-:S04]  /*8a60*/  VIADD R0, R0, 0x38 ;  /* 0x0000003800007836 */ /* 0x000fc80000000000 */
[C---:B------:R-:W-:Y:S02]  /*8a70*/  IMAD R5, R27.reuse, 0x8, R0 ;  /* 0x000000081b057824 */ /* 0x040fe400078e0200 */
[----:B------:R-:W-:Y:S02]  /*8a80*/  VIADD R27, R27, 0x1 ;  /* 0x000000011b1b7836 */ /* 0x000fe40000000000 */
[----:B------:R-:W0:Y:S03]  /*8a90*/  SYNCS.PHASECHK.TRANS64.TRYWAIT P0, [R5+URZ], R2 ;  /* 0x00000002050075a7 */ /* 0x000e26000800017f */
[----:B------:R-:W-:-:S04]  /*8aa0*/  ISETP.NE.AND P1, PT, R27, 0x7, PT ;  /* 0x000000071b00780c */ /* 0x000fc80003f25270 */
[----:B------:R-:W-:Y:S02]  /*8ab0*/  SEL R3, RZ, 0x1, P1 ;  /* 0x00000001ff037807 */ /* 0x000fe40000800000 */
[----:B------:R-:W-:Y:S02]  /*8ac0*/  SEL R27, R27, RZ, P1 ;  /* 0x000000ff1b1b7207 */ /* 0x000fe40000800000 */
[----:B------:R-:W-:-:S03]  /*8ad0*/  LOP3.LUT R28, R28, R3, RZ, 0x3c, !PT ;  /* 0x000000031c1c7212 */ /* 0x000fc600078e3cff */
[----:B------:R-:W-:Y:S01]  /*8ae0*/  IMAD R7, R27, 0x8, R0 ;  /* 0x000000081b077824 */ /* 0x000fe200078e0200 */
[----:B------:R-:W-:Y:S01]  /*8af0*/  SHF.L.U32 R4, R28, 0x1f, RZ ;  /* 0x0000001f1c047819 */ /* 0x000fe200000006ff */
[----:B0-----:R-:W-:Y:S06]  /*8b00*/  @!P0 BRA `(.L_x_192) ;  /* 0x00000004007c8947 */ /* 0x001fec0003800000 */
.L_x_208:
[----:B------:R-:W1:Y:S01]  /*8b10*/  SYNCS.PHASECHK.TRANS64.TRYWAIT P0, [R7+URZ], R4 ;  /* 0x00000004070075a7 */ /* 0x000e62000800017f */
[----:B0-----:R-:W-:-:S05]  /*8b20*/  VIADD R2, R27, 0x1 ;  /* 0x000000011b027836 */ /* 0x001fca0000000000 */
[----:B------:R-:W-:-:S04]  /*8b30*/  ISETP.NE.AND P1, PT, R2, 0x7, PT ;  /* 0x000000070200780c */ /* 0x000fc80003f25270 */
[----:B------:R-:W-:Y:S02]  /*8b40*/  SEL R3, RZ, 0x1, P1 ;  /* 0x00000001ff037807 */ /* 0x000fe40000800000 */
[----:B------:R-:W-:Y:S02]  /*8b50*/  SEL R9, R2, RZ, P1 ;  /* 0x000000ff02097207 */ /* 0x000fe40000800000 */
[----:B------:R-:W-:-:S03]  /*8b60*/  LOP3.LUT R28, R28, R3, RZ, 0x3c, !PT ;  /* 0x000000031c1c7212 */ /* 0x000fc600078e3cff */
[----:B------:R-:W-:Y:S01]  /*8b70*/  IMAD R6, R9, 0x8, R0 ;  /* 0x0000000809067824 */ /* 0x000fe200078e0200 */
[----:B------:R-:W-:Y:S01]  /*8b80*/  SHF.L.U32 R5, R28, 0x1f, RZ ;  /* 0x0000001f1c057819 */ /* 0x000fe200000006ff */
[----:B-1----:R-:W-:Y:S06]  /*8b90*/  @!P0 BRA `(.L_x_193) ;  /* 0x00000004006c8947 */ /* 0x002fec0003800000 */
.L_x_209:
[----:B------:R-:W1:Y:S01]  /*8ba0*/  SYNCS.PHASECHK.TRANS64.TRYWAIT P0, [R6+URZ], R5 ;  /* 0x00000005060075a7 */ /* 0x000e62000800017f */
[----:B------:R-:W-:-:S05]  /*8bb0*/  VIADD R2, R9, 0x1 ;  /* 0x0000000109027836 */ /* 0x000fca0000000000 */
[----:B------:R-:W-:-:S04]  /*8bc0*/  ISETP.NE.AND P1, PT, R2, 0x7, PT ;  /* 0x000000070200780c */ /* 0x000fc80003f25270 */
[----:B------:R-:W-:Y:S02]  /*8bd0*/  SEL R3, RZ, 0x1, P1 ;  /* 0x00000001ff037807 */ /* 0x000fe40000800000 */
[----:B0-----:R-:W-:Y:S02]  /*8be0*/  SEL R7, R2, RZ, P1 ;  /* 0x000000ff02077207 */ /* 0x001fe40000800000 */
[----:B------:R-:W-:-:S03]  /*8bf0*/  LOP3.LUT R28, R28, R3, RZ, 0x3c, !PT ;  /* 0x000000031c1c7212 */ /* 0x000fc600078e3cff */
[----:B------:R-:W-:Y:S01]  /*8c00*/  IMAD R9, R7, 0x8, R0 ;  /* 0x0000000807097824 */ /* 0x000fe200078e0200 */
[----:B------:R-:W-:Y:S01]  /*8c10*/  SHF.L.U32 R4, R28, 0x1f, RZ ;  /* 0x0000001f1c047819 */ /* 0x000fe200000006ff */
[----:B-1----:R-:W-:Y:S06]  /*8c20*/  @!P0 BRA `(.L_x_194) ;  /* 0x00000004005c8947 */ /* 0x002fec0003800000 */
.L_x_210:
[----:B------:R-:W1:Y:S01]  /*8c30*/  SYNCS.PHASECHK.TRANS64.TRYWAIT P0, [R9+URZ], R4 ;  /* 0x00000004090075a7 */ /* 0x000e62000800017f */
[----:B------:R-:W-:-:S05]  /*8c40*/  VIADD R2, R7, 0x1 ;  /* 0x0000000107027836 */ /* 0x000fca0000000000 */
[----:B------:R-:W-:-:S04]  /*8c50*/  ISETP.NE.AND P1, PT, R2, 0x7, PT ;  /* 0x000000070200780c */ /* 0x000fc80003f25270 */
[----:B------:R-:W-:Y:S02]  /*8c60*/  SEL R3, RZ, 0x1, P1 ;  /* 0x00000001ff037807 */ /* 0x000fe40000800000 */
[----:B------:R-:W-:Y:S02]  /*8c70*/  SEL R7, R2, RZ, P1 ;  /* 0x000000ff02077207 */ /* 0x000fe40000800000 */
[----:B------:R-:W-:-:S03]  /*8c80*/  LOP3.LUT R28, R28, R3, RZ, 0x3c, !PT ;  /* 0x000000031c1c7212 */ /* 0x000fc600078e3cff */
[----:B------:R-:W-:Y:S01]  /*8c90*/  IMAD R8, R7, 0x8, R0 ;  /* 0x0000000807087824 */ /* 0x000fe200078e0200 */
[----:B0-----:R-:W-:Y:S01]  /*8ca0*/  SHF.L.U32 R5, R28, 0x1f, RZ ;  /* 0x0000001f1c057819 */ /* 0x001fe200000006ff */
[----:B-1----:R-:W-:Y:S06]  /*8cb0*/  @!P0 BRA `(.L_x_195) ;  /* 0x00000004004c8947 */ /* 0x002fec0003800000 */
.L_x_211:
[----:B------:R-:W1:Y:S01]  /*8cc0*/  SYNCS.PHASECHK.TRANS64.TRYWAIT P0, [R8+URZ], R5 ;  /* 0x00000005080075a7 */ /* 0x000e62000800017f */
[----:B------:R-:W-:-:S05]  /*8cd0*/  VIADD R2, R7, 0x1 ;  /* 0x0000000107027836 */ /* 0x000fca0000000000 */
[----:B------:R-:W-:-:S04]  /*8ce0*/  ISETP.NE.AND P1, PT, R2, 0x7, PT ;  /* 0x000000070200780c */ /* 0x000fc80003f25270 */
[----:B------:R-:W-:Y:S02]  /*8cf0*/  SEL R3, RZ, 0x1, P1 ;  /* 0x00000001ff037807 */ /* 0x000fe40000800000 */
[----:B------:R-:W-:Y:S02]  /*8d00*/  SEL R7, R2, RZ, P1 ;  /* 0x000000ff02077207 */ /* 0x000fe40000800000 */
[----:B0-----:R-:W-:-:S03]  /*8d10*/  LOP3.LUT R9, R28, R3, RZ, 0x3c, !PT ;  /* 0x000000031c097212 */ /* 0x001fc600078e3cff */
[----:B------:R-:W-:Y:S01]  /*8d20*/  IMAD R11, R7, 0x8, R0 ;  /* 0x00000008070b7824 */ /* 0x000fe200078e0200 */
[----:B------:R-:W-:Y:S01]  /*8d30*/  SHF.L.U32 R6, R9, 0x1f, RZ ;  /* 0x0000001f09067819 */ /* 0x000fe200000006ff */
[----:B-1----:R-:W-:Y:S06]  /*8d40*/  @!P0 BRA `(.L_x_196) ;  /* 0x00000004003c8947 */ /* 0x002fec0003800000 */
.L_x_212:
[----:B------:R-:W1:Y:S01]  /*8d50*/  SYNCS.PHASECHK.TRANS64.TRYWAIT P0, [R11+URZ], R6 ;  /* 0x000000060b0075a7 */ /* 0x000e62000800017f */
[----:B------:R-:W-:-:S05]  /*8d60*/  VIADD R2, R7, 0x1 ;  /* 0x0000000107027836 */ /* 0x000fca0000000000 */
[----:B------:R-:W-:-:S04]  /*8d70*/  ISETP.NE.AND P1, PT, R2, 0x7, PT ;  /* 0x000000070200780c */ /* 0x000fc80003f25270 */
[----:B------:R-:W-:Y:S02]  /*8d80*/  SEL R4, RZ, 0x1, P1 ;  /* 0x00000001ff047807 */ /* 0x000fe40000800000 */
[----:B------:R-:W-:Y:S02]  /*8d90*/  SEL R3, R2, RZ, P1 ;  /* 0x000000ff02037207 */ /* 0x000fe40000800000 */
[----:B------:R-:W-:Y:S01]  /*8da0*/  LOP3.LUT R4, R9, R4, RZ, 0x3c, !PT ;  /* 0x0000000409047212 */ /* 0x000fe200078e3cff */
[----:B-1----:R-:W-:Y:S06]  /*8db0*/  @!P0 BRA `(.L_x_197) ;  /* 0x0000000400348947 */ /* 0x002fec0003800000 */
.L_x_213:
[----:B------:R-:W-:Y:S01]  /*8dc0*/  IMAD R3, R3, 0x8, R0 ;  /* 0x0000000803037824 */ /* 0x000fe200078e0200 */
[----:B------:R-:W-:-:S07]  /*8dd0*/  SHF.L.U32 R0, R4, 0x1f, RZ ;  /* 0x0000001f04007819 */ /* 0x000fce00000006ff */
.L_x_198:
[----:B--2---:R2:W3:Y:S02]  /*8de0*/  SYNCS.PHASECHK.TRANS64.TRYWAIT P0, [R3+URZ], R0 ;  /* 0x00000000030075a7 */ /* 0x0044e4000800017f */
[----:B---3--:R-:W-:Y:S05]  /*8df0*/  @!P0 NANOSLEEP.SYNCS 0x989680 ;  /* 0x009896800000895d */ /* 0x008fea0003900000 */
[----:B------:R-:W3:Y:S02]  /*8e00*/  @!P0 SYNCS.PHASECHK.TRANS64 P0, [R3+URZ], R0 ;  /* 0x00000000030085a7 */ /* 0x000ee4000800007f */
[----:B---3--:R-:W-:Y:S05]  /*8e10*/  @!P0 BRA `(.L_x_198) ;  /* 0xfffffffc00f08947 */ /* 0x008fea000383ffff */
.L_x_190:
[----:B------:R-:W-:Y:S05]  /*8e20*/  BSYNC B0 ;  /* 0x0000000000007941 */ /* 0x000fea0003800000 */
.L_x_189:
[----:B------:R-:W-:Y:S05]  /*8e30*/  EXIT ;  /* 0x000000000000794d */ /* 0x000fea0003800000 */
.L_x_16:
[----:B------:R-:W-:Y:S02]  /*8e40*/  IMAD.MOV.U32 R13, RZ, RZ, R19 ;  /* 0x000000ffff0d7224 */ /* 0x000fe400078e0013 */
[----:B------:R-:W-:Y:S02]  /*8e50*/  IMAD.MOV.U32 R12, RZ, RZ, RZ ;  /* 0x000000ffff0c7224 */ /* 0x000fe400078e00ff */
[----:B------:R-:W-:Y:S02]  /*8e60*/  IMAD.MOV.U32 R11, RZ, RZ, 0x1f ;  /* 0x0000001fff0b7424 */ /* 0x000fe400078e00ff */
[----:B------:R-:W-:-:S07]  /*8e70*/  IMAD.MOV.U32 R15, RZ, RZ, -0x1 ;  /* 0xffffffffff0f7424 */ /* 0x000fce00078e00ff */
[----:B-----5:R-:W-:Y:S05]  /*8e80*/  WARPSYNC.COLLECTIVE R15, `(.L_x_199) ;  /* 0x000000000f087348 */ /* 0x020fea0003c00000 */
[----:B------:R0:W1:Y:S02]  /*8e90*/  SHFL.IDX P6, R14, R13, R12, R11 ;  /* 0x0000000c0d0e7389 */ /* 0x00006400000c000b */
[----:B01---5:R-:W-:Y:S01]  /*8ea0*/  ENDCOLLECTIVE ;  /* 0x000000000000791b */ /* 0x023fe20003800000 */
.L_x_199:
[----:B------:R-:W-:Y:S05]  /*8eb0*/  BRA `(.L_x_200) ;  /* 0xffffff8400e07947 */ /* 0x000fea000383ffff */
.L_x_20:
[----:B-1----:R1:W2:Y:S02]  /*8ec0*/  SYNCS.PHASECHK.TRANS64.TRYWAIT P1, [R3+URZ], R0 ;  /* 0x00000000030075a7 */ /* 0x0022a4000802017f */
[----:B--2---:R-:W-:Y:S05]  /*8ed0*/  @!P1 NANOSLEEP.SYNCS 0x989680 ;  /* 0x009896800000995d */ /* 0x004fea0003900000 */
[----:B------:R-:W2:Y:S02]  /*8ee0*/  @!P1 SYNCS.PHASECHK.TRANS64 P1, [R3+URZ], R0 ;  /* 0x00000000030095a7 */ /* 0x000ea4000802007f */
[----:B--2---:R-:W-:Y:S05]  /*8ef0*/  @!P1 BRA `(.L_x_20) ;  /* 0xfffffffc00f09947 */ /* 0x004fea000383ffff */
[----:B------:R-:W-:Y:S05]  /*8f00*/  BRA `(.L_x_19) ;  /* 0xffffff8400fc7947 */ /* 0x000fea000383ffff */
.L_x_25:
[----:B0-----:R0:W1:Y:S02]  /*8f10*/  SYNCS.PHASECHK.TRANS64.TRYWAIT P1, [R3+URZ], R6 ;  /* 0x00000006030075a7 */ /* 0x001064000802017f */
[----:B-1----:R-:W-:Y:S05]  /*8f20*/  @!P1 NANOSLEEP.SYNCS 0x989680 ;  /* 0x009896800000995d */ /* 0x002fea0003900000 */
[----:B------:R-:W1:Y:S02]  /*8f30*/  @!P1 SYNCS.PHASECHK.TRANS64 P1, [R3+URZ], R6 ;  /* 0x00000006030095a7 */ /* 0x000e64000802007f */
[----:B-1----:R-:W-:Y:S05]  /*8f40*/  @!P1 BRA `(.L_x_25) ;  /* 0xfffffffc00f09947 */ /* 0x002fea000383ffff */
[----:B------:R-:W-:Y:S05]  /*8f50*/  BRA `(.L_x_24) ;  /* 0xffffff8c00187947 */ /* 0x000fea000383ffff */
.L_x_33:
[----:B------:R0:W0:Y:S02]  /*8f60*/  SYNCS.PHASECHK.TRANS64.TRYWAIT P1, [R7+URZ], R8 ;  /* 0x00000008070075a7 */ /* 0x000024000802017f */
[----:B0-----:R-:W-:Y:S05]  /*8f70*/  @!P1 NANOSLEEP.SYNCS 0x989680 ;  /* 0x009896800000995d */ /* 0x001fea0003900000 */
[----:B------:R-:W0:Y:S02]  /*8f80*/  @!P1 SYNCS.PHASECHK.TRANS64 P1, [R7+URZ], R8 ;  /* 0x00000008070095a7 */ /* 0x000e24000802007f */
[----:B0-----:R-:W-:Y:S05]  /*8f90*/  @!P1 BRA `(.L_x_33) ;  /* 0xfffffffc00f09947 */ /* 0x001fea000383ffff */
[----:B------:R-:W-:Y:S05]  /*8fa0*/  BRA `(.L_x_32) ;  /* 0xffffff9000847947 */ /* 0x000fea000383ffff */
.L_x_174:
[----:B------:R-:W-:Y:S01]  /*8fb0*/  BSSY B0, `(.L_x_201) ;  /* 0x0000006000007945 */ /* 0x000fe20003800000 */
[----:B------:R-:W-:-:S07]  /*8fc0*/  IMAD.MOV.U32 R15, RZ, RZ, -0x1 ;  /* 0xffffffffff0f7424 */ /* 0x000fce00078e00ff */
[----:B------:R-:W-:Y:S05]  /*8fd0*/  WARPSYNC.COLLECTIVE R15, `(.L_x_202) ;  /* 0x000000000f0c7348 */ /* 0x000fea0003c00000 */
[----:B------:R-:W-:Y:S02]  /*8fe0*/  ELECT P6, UR62, PT ;  /* 0x00000000003e782f */ /* 0x000fe400038c0000 */
[----:B------:R-:W-:Y:S01]  /*8ff0*/  MOV R14, UR62 ;  /* 0x0000003e000e7c02 */ /* 0x000fe20008000f00 */
[----:B------:R-:W-:Y:S10]  /*9000*/  ENDCOLLECTIVE ;  /* 0x000000000000791b */ /* 0x000ff40003800000 */
.L_x_202:
[----:B------:R-:W-:Y:S05]  /*9010*/  BSYNC B0 ;  /* 0x0000000000007941 */ /* 0x000fea0003800000 */
.L_x_201:
[----:B------:R-:W-:Y:S05]  /*9020*/  BRA `(.L_x_203) ;  /* 0xffffffe400e47947 */ /* 0x000fea000383ffff */
.L_x_179:
[----:B0-----:R0:W1:Y:S02]  /*9030*/  SYNCS.PHASECHK.TRANS64.TRYWAIT P0, [R4+URZ+0x38], R37 ;  /* 0x00003825040075a7 */ /* 0x001064000800017f */
[----:B-1----:R-:W-:Y:S05]  /*9040*/  @!P0 NANOSLEEP.SYNCS 0x989680 ;  /* 0x009896800000895d */ /* 0x002fea0003900000 */
[----:B------:R-:W1:Y:S02]  /*9050*/  @!P0 SYNCS.PHASECHK.TRANS64 P0, [R4+URZ+0x38], R37 ;  /* 0x00003825040085a7 */ /* 0x000e64000800007f */
[----:B-1----:R-:W-:Y:S05]  /*9060*/  @!P0 BRA `(.L_x_179) ;  /* 0xfffffffc00f08947 */ /* 0x002fea000383ffff */
[----:B------:R-:W-:Y:S05]  /*9070*/  BRA `(.L_x_204) ;  /* 0xffffffe800ec7947 */ /* 0x000fea000383ffff */
.L_x_188:
[----:B------:R-:W-:Y:S01]  /*9080*/  BSSY B0, `(.L_x_205) ;  /* 0x0000006000007945 */ /* 0x000fe20003800000 */
[----:B------:R-:W-:-:S07]  /*9090*/  IMAD.MOV.U32 R15, RZ, RZ, -0x1 ;  /* 0xffffffffff0f7424 */ /* 0x000fce00078e00ff */
[----:B------:R-:W-:Y:S05]  /*90a0*/  WARPSYNC.COLLECTIVE R15, `(.L_x_206) ;  /* 0x000000000f0c7348 */ /* 0x000fea0003c00000 */
[----:B------:R-:W-:Y:S02]  /*90b0*/  ELECT P6, UR62, PT ;  /* 0x00000000003e782f */ /* 0x000fe400038c0000 */
[----:B------:R-:W-:Y:S01]  /*90c0*/  MOV R14, UR62 ;  /* 0x0000003e000e7c02 */ /* 0x000fe20008000f00 */
[----:B------:R-:W-:Y:S10]  /*90d0*/  ENDCOLLECTIVE ;  /* 0x000000000000791b */ /* 0x000ff40003800000 */
.L_x_206:
[----:B------:R-:W-:Y:S05]  /*90e0*/  BSYNC B0 ;  /* 0x0000000000007941 */ /* 0x000fea0003800000 */
.L_x_205:
[----:B------:R-:W-:Y:S05]  /*90f0*/  BRA `(.L_x_207) ;  /* 0xfffffff800307947 */ /* 0x000fea000383ffff */
.L_x_192:
[----:B0-----:R0:W1:Y:S02]  /*9100*/  SYNCS.PHASECHK.TRANS64.TRYWAIT P0, [R5+URZ], R2 ;  /* 0x00000002050075a7 */ /* 0x001064000800017f */
[----:B-1----:R-:W-:Y:S05]  /*9110*/  @!P0 NANOSLEEP.SYNCS 0x989680 ;  /* 0x009896800000895d */ /* 0x002fea0003900000 */
[----:B------:R-:W1:Y:S02]  /*9120*/  @!P0 SYNCS.PHASECHK.TRANS64 P0, [R5+URZ], R2 ;  /* 0x00000002050085a7 */ /* 0x000e64000800007f */
[----:B-1----:R-:W-:Y:S05]  /*9130*/  @!P0 BRA `(.L_x_192) ;  /* 0xfffffffc00f08947 */ /* 0x002fea000383ffff */
[----:B------:R-:W-:Y:S05]  /*9140*/  BRA `(.L_x_208) ;  /* 0xfffffff800707947 */ /* 0x000fea000383ffff */
.L_x_193:
[----:B0-----:R0:W1:Y:S02]  /*9150*/  SYNCS.PHASECHK.TRANS64.TRYWAIT P0, [R7+URZ], R4 ;  /* 0x00000004070075a7 */ /* 0x001064000800017f */
[----:B-1----:R-:W-:Y:S05]  /*9160*/  @!P0 NANOSLEEP.SYNCS 0x989680 ;  /* 0x009896800000895d */ /* 0x002fea0003900000 */
[----:B------:R-:W1:Y:S02]  /*9170*/  @!P0 SYNCS.PHASECHK.TRANS64 P0, [R7+URZ], R4 ;  /* 0x00000004070085a7 */ /* 0x000e64000800007f */
[----:B-1----:R-:W-:Y:S05]  /*9180*/  @!P0 BRA `(.L_x_193) ;  /* 0xfffffffc00f08947 */ /* 0x002fea000383ffff */
[----:B------:R-:W-:Y:S05]  /*9190*/  BRA `(.L_x_209) ;  /* 0xfffffff800807947 */ /* 0x000fea000383ffff */
.L_x_194:
[----:B0-----:R0:W1:Y:S02]  /*91a0*/  SYNCS.PHASECHK.TRANS64.TRYWAIT P0, [R6+URZ], R5 ;  /* 0x00000005060075a7 */ /* 0x001064000800017f */
[----:B-1----:R-:W-:Y:S05]  /*91b0*/  @!P0 NANOSLEEP.SYNCS 0x989680 ;  /* 0x009896800000895d */ /* 0x002fea0003900000 */
[----:B------:R-:W1:Y:S02]  /*91c0*/  @!P0 SYNCS.PHASECHK.TRANS64 P0, [R6+URZ], R5 ;  /* 0x00000005060085a7 */ /* 0x000e64000800007f */
[----:B-1----:R-:W-:Y:S05]  /*91d0*/  @!P0 BRA `(.L_x_194) ;  /* 0xfffffffc00f08947 */ /* 0x002fea000383ffff */
[----:B------:R-:W-:Y:S05]  /*91e0*/  BRA `(.L_x_210) ;  /* 0xfffffff800907947 */ /* 0x000fea000383ffff */
.L_x_195:
[----:B0-----:R0:W1:Y:S02]  /*91f0*/  SYNCS.PHASECHK.TRANS64.TRYWAIT P0, [R9+URZ], R4 ;  /* 0x00000004090075a7 */ /* 0x001064000800017f */
[----:B-1----:R-:W-:Y:S05]  /*9200*/  @!P0 NANOSLEEP.SYNCS 0x989680 ;  /* 0x009896800000895d */ /* 0x002fea0003900000 */
[----:B------:R-:W1:Y:S02]  /*9210*/  @!P0 SYNCS.PHASECHK.TRANS64 P0, [R9+URZ], R4 ;  /* 0x00000004090085a7 */ /* 0x000e64000800007f */
[----:B-1----:R-:W-:Y:S05]  /*9220*/  @!P0 BRA `(.L_x_195) ;  /* 0xfffffffc00f08947 */ /* 0x002fea000383ffff */
[----:B------:R-:W-:Y:S05]  /*9230*/  BRA `(.L_x_211) ;  /* 0xfffffff800a07947 */ /* 0x000fea000383ffff */
.L_x_196:
[----:B0-----:R0:W1:Y:S02]  /*9240*/  SYNCS.PHASECHK.TRANS64.TRYWAIT P0, [R8+URZ], R5 ;  /* 0x00000005080075a7 */ /* 0x001064000800017f */
[----:B-1----:R-:W-:Y:S05]  /*9250*/  @!P0 NANOSLEEP.SYNCS 0x989680 ;  /* 0x009896800000895d */ /* 0x002fea0003900000 */
[----:B------:R-:W1:Y:S02]  /*9260*/  @!P0 SYNCS.PHASECHK.TRANS64 P0, [R8+URZ], R5 ;  /* 0x00000005080085a7 */ /* 0x000e64000800007f */
[----:B-1----:R-:W-:Y:S05]  /*9270*/  @!P0 BRA `(.L_x_196) ;  /* 0xfffffffc00f08947 */ /* 0x002fea000383ffff */
[----:B------:R-:W-:Y:S05]  /*9280*/  BRA `(.L_x_212) ;  /* 0xfffffff800b07947 */ /* 0x000fea000383ffff */
.L_x_197:
[----:B-1----:R1:W2:Y:S02]  /*9290*/  SYNCS.PHASECHK.TRANS64.TRYWAIT P0, [R11+URZ], R6 ;  /* 0x000000060b0075a7 */ /* 0x0022a4000800017f */
[----:B--2---:R-:W-:Y:S05]  /*92a0*/  @!P0 NANOSLEEP.SYNCS 0x989680 ;  /* 0x009896800000895d */ /* 0x004fea0003900000 */
[----:B------:R-:W2:Y:S02]  /*92b0*/  @!P0 SYNCS.PHASECHK.TRANS64 P0, [R11+URZ], R6 ;  /* 0x000000060b0085a7 */ /* 0x000ea4000800007f */
[----:B--2---:R-:W-:Y:S05]  /*92c0*/  @!P0 BRA `(.L_x_197) ;  /* 0xfffffffc00f08947 */ /* 0x004fea000383ffff */
[----:B------:R-:W-:Y:S05]  /*92d0*/  BRA `(.L_x_213) ;  /* 0xfffffff800b87947 */ /* 0x000fea000383ffff */
.L_x_214:
[----:B------:R-:W-:-:S00]  /*92e0*/  BRA `(.L_x_214) ;  /* 0xfffffffc00fc7947 */ /* 0x000fc0000383ffff */
[----:B------:R-:W-:-:S00]  /*92f0*/  NOP ;  /* 0x0000000000007918 */ /* 0x000fc00000000000 */
        /* <DEDUP_REMOVED lines=8> */
.L_x_215:


//--------------------- .nv.global.init           --------------------------
	.section	.nv.global.init,"aw",@progbits
.nv.global.init:
	.type		$str$24,@object
	.size		$str$24,($str$25 - $str$24)
$str$24:
        /*0000*/ 	.byte	0x28, 0x61, 0x64, 0x64, 0x72, 0x65, 0x73, 0x73, 0x20, 0x26, 0x20, 0x6d, 0x61, 0x73, 0x6b, 0x29
        /*0010*/ 	.byte	0x20, 0x3d, 0x3d, 0x20, 0x30, 0x00
	.type		$str$25,@object
	.size		$str$25,(__unnamed_1 - $str$25)
$str$25:
        /*0016*/ 	.byte	0x2f, 0x74, 0x6d, 0x70, 0x2f, 0x63, 0x75, 0x74, 0x6c, 0x61, 0x73, 0x73, 0x5f, 0x73, 0x77, 0x65
        /*0026*/ 	.byte	0x65, 0x70, 0x5f, 0x73, 0x72, 0x63, 0x2f, 0x69, 0x6e, 0x63, 0x6c, 0x75, 0x64, 0x65, 0x2f, 0x63
        /*0036*/ 	.byte	0x75, 0x74, 0x65, 0x2f, 0x70, 0x6f, 0x69, 0x6e, 0x74, 0x65, 0x72, 0x5f, 0x66, 0x6c, 0x61, 0x67
        /*0046*/ 	.byte	0x67, 0x65, 0x64, 0x2e, 0x68, 0x70, 0x70, 0x00
	.type		__unnamed_1,@object
	.size		__unnamed_1,(__unnamed_2 - __unnamed_1)
__unnamed_1:
        /*004e*/ 	.byte	0x61, 0x75, 0x74, 0x6f, 0x20, 0x63, 0x75, 0x74, 0x65, 0x3a, 0x3a, 0x61, 0x73, 0x5f, 0x70, 0x6f
        /* <DEDUP_REMOVED lines=27> */
        /*020e*/ 	.byte	0x34, 0x30, 0x39, 0x36, 0x3e, 0x3e, 0x3e, 0x3e, 0x3e, 0x20, 0x26, 0x5d, 0x00
	.type		__unnamed_2,@object
	.size		__unnamed_2,(.L_1 - __unnamed_2)
__unnamed_2:
        /* <DEDUP_REMOVED lines=28> */
        /*03db*/ 	.byte	0x3c, 0x34, 0x30, 0x39, 0x36, 0x3e, 0x3e, 0x3e, 0x3e, 0x3e, 0x20, 0x26, 0x5d, 0x00
.L_1:


//--------------------- .nv.shared._ZN7cutlass13device_kernelINS_4gemm6kernel13GemmUniversalIN4cute5tupleIJiiiiEEENS1_10collective13CollectiveMmaINS1_39MainloopSm90TmaGmmaRmemAWarpSpecializedILi7ENS5_IJNS4_1CILi1EEESB_SB_EEENS1_35KernelTmaWarpSpecializedCooperativeEEENS5_IJNSA_ILi128EEESF_NSA_ILi32EEEEEEfNS5_IJSB_llEEEfNS5_IJlSB_lEEENS4_8TiledMMAINS4_8MMA_AtomIJNS4_4SM904GMMA30MMA_64x128x8_F32TF32TF32_RS_TNILNSN_7ScaleInE1ELSP_1EEEEEENS4_6LayoutINS5_IJNSA_ILi2EEESB_SB_EEENS5_IJSB_NSA_ILi0EEESV_EEEEENS5_IJNS4_10UnderscoreESY_SY_EEEEENS4_13SM90_TMA_LOADENS4_14ComposedLayoutINS4_7SwizzleILi1ELi4ELi3EEENS4_18smem_ptr_flag_bitsILi32EEENSS_INS5_IJNSA_ILi8EEES17_EEENS5_IJSB_S17_EEEEEEENS4_9Copy_AtomIJNS4_39AutoVectorizingCopyWithAssumedAlignmentILi128EEEfEEENS4_8identityES11_NS12_INS13_ILi3ELi4ELi3EEES16_NSS_INS5_IJS17_SG_EEENS5_IJSG_SB_EEEEEEEvS1G_EENS_8epilogue10collective6detail29Sm90TmaWarpSpecializedAdapterINS1O_15DefaultEpilogueINS_10tfloat32_tESJ_SJ_NS1N_6thread17LinearCombinationIS1S_Li1EffLNS1T_9ScaleType4KindE0ELNS_15FloatRoundStyleE2ES1S_EENS1_15EpilogueDefaultEEEEEvvEEEEvNT_6ParamsE --------------------------
	.section	.nv.shared._ZN7cutlass13device_kernelINS_4gemm6kernel13GemmUniversalIN4cute5tupleIJiiiiEEENS1_10collective13CollectiveMmaINS1_39MainloopSm90TmaGmmaRmemAWarpSpecializedILi7ENS5_IJNS4_1CILi1EEESB_SB_EEENS1_35KernelTmaWarpSpecializedCooperativeEEENS5_IJNSA_ILi128EEESF_NSA_ILi32EEEEEEfNS5_IJSB_llEEEfNS5_IJlSB_lEEENS4_8TiledMMAINS4_8MMA_AtomIJNS4_4SM904GMMA30MMA_64x128x8_F32TF32TF32_RS_TNILNSN_7ScaleInE1ELSP_1EEEEEENS4_6LayoutINS5_IJNSA_ILi2EEESB_SB_EEENS5_IJSB_NSA_ILi0EEESV_EEEEENS5_IJNS4_10UnderscoreESY_SY_EEEEENS4_13SM90_TMA_LOADENS4_14ComposedLayoutINS4_7SwizzleILi1ELi4ELi3EEENS4_18smem_ptr_flag_bitsILi32EEENSS_INS5_IJNSA_ILi8EEES17_EEENS5_IJSB_S17_EEEEEEENS4_9Copy_AtomIJNS4_39AutoVectorizingCopyWithAssumedAlignmentILi128EEEfEEENS4_8identityES11_NS12_INS13_ILi3ELi4ELi3EEES16_NSS_INS5_IJS17_SG_EEENS5_IJSG_SB_EEEEEEEvS1G_EENS_8epilogue10collective6detail29Sm90TmaWarpSpecializedAdapterINS1O_15DefaultEpilogueINS_10tfloat32_tESJ_SJ_NS1N_6thread17LinearCombinationIS1S_Li1EffLNS1T_9ScaleType4KindE0ELNS_15FloatRoundStyleE2ES1S_EENS1_15EpilogueDefaultEEEEEvvEEEEvNT_6ParamsE,"aw",@nobits
	.sectionflags	@""
	.align	16
	.zero		1024


//--------------------- .nv.shared.reserved.0     --------------------------
	.section	.nv.shared.reserved.0,"aw",@nobits
	.weak		__nv_reservedSMEM_offset_0_alias
	.size		__nv_reservedSMEM_offset_0_alias, 0, 0
	.other		__nv_reservedSMEM_offset_0_alias,@"STO_CUDA_RESERVED_SHARED STV_DEFAULT"
__nv_reservedSMEM_offset_0_alias:
	.zero		0


//--------------------- .nv.global                --------------------------
	.section	.nv.global,"aw",@nobits
.nv.global:
	.type		_ZN39_INTERNAL_e6e55b71_4_k_cu_ad1a0f71_30604cute1_E,@object
	.size		_ZN39_INTERNAL_e6e55b71_4_k_cu_ad1a0f71_30604cute1_E,(_ZN39_INTERNAL_e6e55b71_4_k_cu_ad1a0f71_30604cuda3std3__45__cpo6cbeginE - _ZN39_INTERNAL_e6e55b71_4_k_cu_ad1a0f71_30604cute1_E)
_ZN39_INTERNAL_e6e55b71_4_k_cu_ad1a0f71_30604cute1_E:
	.zero		1
	.type		_ZN39_INTERNAL_e6e55b71_4_k_cu_ad1a0f71_30604cuda3std3__45__cpo6cbeginE,@object
	.size		_ZN39_INTERNAL_e6e55b71_4_k_cu_ad1a0f71_30604cuda3std3__45__cpo6cbeginE,(_ZN39_INTERNAL_e6e55b71_4_k_cu_ad1a0f71_30604cuda3std3__48in_placeE - _ZN39_INTERNAL_e6e55b71_4_k_cu_ad1a0f71_30604cuda3std3__45__cpo6cbeginE)
_ZN39_INTERNAL_e6e55b71_4_k_cu_ad1a0f71_30604cuda3std3__45__cpo6cbeginE:
	.zero		1
	.type		_ZN39_INTERNAL_e6e55b71_4_k_cu_ad1a0f71_30604cuda3std3__48in_placeE,@object
	.size		_ZN39_INTERNAL_e6e55b71_4_k_cu_ad1a0f71_30604cuda3std3__48in_placeE,(_ZN39_INTERNAL_e6e55b71_4_k_cu_ad1a0f71_30604cuda3std6ranges3__45__cpo9iter_moveE - _ZN39_INTERNAL_e6e55b71_4_k_cu_ad1a0f71_30604cuda3std3__48in_placeE)
_ZN39_INTERNAL_e6e55b71_4_k_cu_ad1a0f71_30604cuda3std3__48in_placeE:
	.zero		1
	.type		_ZN39_INTERNAL_e6e55b71_4_k_cu_ad1a0f71_30604cuda3std6ranges3__45__cpo9iter_moveE,@object
	.size		_ZN39_INTERNAL_e6e55b71_4_k_cu_ad1a0f71_30604cuda3std6ranges3__45__cpo9iter_moveE,(_ZN39_INTERNAL_e6e55b71_4_k_cu_ad1a0f71_30604cuda3std3__45__cpo5beginE - _ZN39_INTERNAL_e6e55b71_4_k_cu_ad1a0f71_30604cuda3std6ranges3__45__cpo9iter_moveE)
_ZN39_INTERNAL_e6e55b71_4_k_cu_ad1a0f71_30604cuda3std6ranges3__45__cpo9iter_moveE:
	.zero		1
	.type		_ZN39_INTERNAL_e6e55b71_4_k_cu_ad1a0f71_30604cuda3std3__45__cpo5beginE,@object
	.size		_ZN39_INTERNAL_e6e55b71_4_k_cu_ad1a0f71_30604cuda3std3__45__cpo5beginE,(_ZN39_INTERNAL_e6e55b71_4_k_cu_ad1a0f71_30604cuda3std3__441_GLOBAL__N__e6e55b71_4_k_cu_ad1a0f71_30606ignoreE - _ZN39_INTERNAL_e6e55b71_4_k_cu_ad1a0f71_30604cuda3std3__45__cpo5beginE)
_ZN39_INTERNAL_e6e55b71_4_k_cu_ad1a0f71_30604cuda3std3__45__cpo5beginE:
	.zero		1
	.type		_ZN39_INTERNAL_e6e55b71_4_k_cu_ad1a0f71_30604cuda3std3__441_GLOBAL__N__e6e55b71_4_k_cu_ad1a0f71_30606ignoreE,@object
	.size		_ZN39_INTERNAL_e6e55b71_4_k_cu_ad1a0f71_30604cuda3std3__441_GLOBAL__N__e6e55b71_4_k_cu_ad1a0f71_30606ignoreE,(_ZN39_INTERNAL_e6e55b71_4_k_cu_ad1a0f71_30604cute7productE - _ZN39_INTERNAL_e6e55b71_4_k_cu_ad1a0f71_30604cuda3std3__441_GLOBAL__N__e6e55b71_4_k_cu_ad1a0f71_30606ignoreE)
_ZN39_INTERNAL_e6e55b71_4_k_cu_ad1a0f71_30604cuda3std3__441_GLOBAL__N__e6e55b71_4_k_cu_ad1a0f71_30606ignoreE:
	.zero		1
	.type		_ZN39_INTERNAL_e6e55b71_4_k_cu_ad1a0f71_30604cute7productE,@object
	.size		_ZN39_INTERNAL_e6e55b71_4_k_cu_ad1a0f71_30604cute7productE,(_ZN39_INTERNAL_e6e55b71_4_k_cu_ad1a0f71_30604cuda3std3__45__cpo3endE - _ZN39_INTERNAL_e6e55b71_4_k_cu_ad1a0f71_30604cute7productE)
_ZN39_INTERNAL_e6e55b71_4_k_cu_ad1a0f71_30604cute7productE:
	.zero		1
	.type		_ZN39_INTERNAL_e6e55b71_4_k_cu_ad1a0f71_30604cuda3std3__45__cpo3endE,@object
	.size		_ZN39_INTERNAL_e6e55b71_4_k_cu_ad1a0f71_30604cuda3std3__45__cpo3endE,(_ZN39_INTERNAL_e6e55b71_4_k_cu_ad1a0f71_30604cuda3std3__419piecewise_constructE - _ZN39_INTERNAL_e6e55b71_4_k_cu_ad1a0f71_30604cuda3std3__45__cpo3endE)
_ZN39_INTERNAL_e6e55b71_4_k_cu_ad1a0f71_30604cuda3std3__45__cpo3endE:
	.zero		1
	.type		_ZN39_INTERNAL_e6e55b71_4_k_cu_ad1a0f71_30604cuda3std3__419piecewise_constructE,@object
	.size		_ZN39_INTERNAL_e6e55b71_4_k_cu_ad1a0f71_30604cuda3std3__419piecewise_constructE,(_ZN39_INTERNAL_e6e55b71_4_k_cu_ad1a0f71_30604cuda3std3__45__cpo4cendE - _ZN39_INTERNAL_e6e55b71_4_k_cu_ad1a0f71_30604cuda3std3__419piecewise_constructE)
_ZN39_INTERNAL_e6e55b71_4_k_cu_ad1a0f71_30604cuda3std3__419piecewise_constructE:
	.zero		1
	.type		_ZN39_INTERNAL_e6e55b71_4_k_cu_ad1a0f71_30604cuda3std3__45__cpo4cendE,@object
	.size		_ZN39_INTERNAL_e6e55b71_4_k_cu_ad1a0f71_30604cuda3std3__45__cpo4cendE,(_ZN39_INTERNAL_e6e55b71_4_k_cu_ad1a0f71_30604cuda3std6ranges3__45__cpo4swapE - _ZN39_INTERNAL_e6e55b71_4_k_cu_ad1a0f71_30604cuda3std3__45__cpo4cendE)
_ZN39_INTERNAL_e6e55b71_4_k_cu_ad1a0f71_30604cuda3std3__45__cpo4cendE:
	.zero		1
	.type		_ZN39_INTERNAL_e6e55b71_4_k_cu_ad1a0f71_30604cuda3std6ranges3__45__cpo4swapE,@object
	.size		_ZN39_INTERNAL_e6e55b71_4_k_cu_ad1a0f71_30604cuda3std6ranges3__45__cpo4swapE,(.L_9 - _ZN39_INTERNAL_e6e55b71_4_k_cu_ad1a0f71_30604cuda3std6ranges3__45__cpo4swapE)
_ZN39_INTERNAL_e6e55b71_4_k_cu_ad1a0f71_30604cuda3std6ranges3__45__cpo4swapE:
	.zero		1
.L_9:


//--------------------- .nv.constant0._ZN7cutlass13device_kernelINS_4gemm6kernel13GemmUniversalIN4cute5tupleIJiiiiEEENS1_10collective13CollectiveMmaINS1_39MainloopSm90TmaGmmaRmemAWarpSpecializedILi7ENS5_IJNS4_1CILi1EEESB_SB_EEENS1_35KernelTmaWarpSpecializedCooperativeEEENS5_IJNSA_ILi128EEESF_NSA_ILi32EEEEEEfNS5_IJSB_llEEEfNS5_IJlSB_lEEENS4_8TiledMMAINS4_8MMA_AtomIJNS4_4SM904GMMA30MMA_64x128x8_F32TF32TF32_RS_TNILNSN_7ScaleInE1ELSP_1EEEEEENS4_6LayoutINS5_IJNSA_ILi2EEESB_SB_EEENS5_IJSB_NSA_ILi0EEESV_EEEEENS5_IJNS4_10UnderscoreESY_SY_EEEEENS4_13SM90_TMA_LOADENS4_14ComposedLayoutINS4_7SwizzleILi1ELi4ELi3EEENS4_18smem_ptr_flag_bitsILi32EEENSS_INS5_IJNSA_ILi8EEES17_EEENS5_IJSB_S17_EEEEEEENS4_9Copy_AtomIJNS4_39AutoVectorizingCopyWithAssumedAlignmentILi128EEEfEEENS4_8identityES11_NS12_INS13_ILi3ELi4ELi3EEES16_NSS_INS5_IJS17_SG_EEENS5_IJSG_SB_EEEEEEEvS1G_EENS_8epilogue10collective6detail29Sm90TmaWarpSpecializedAdapterINS1O_15DefaultEpilogueINS_10tfloat32_tESJ_SJ_NS1N_6thread17LinearCombinationIS1S_Li1EffLNS1T_9ScaleType4KindE0ELNS_15FloatRoundStyleE2ES1S_EENS1_15EpilogueDefaultEEEEEvvEEEEvNT_6ParamsE --------------------------
	.section	.nv.constant0._ZN7cutlass13device_kernelINS_4gemm6kernel13GemmUniversalIN4cute5tupleIJiiiiEEENS1_10collective13CollectiveMmaINS1_39MainloopSm90TmaGmmaRmemAWarpSpecializedILi7ENS5_IJNS4_1CILi1EEESB_SB_EEENS1_35KernelTmaWarpSpecializedCooperativeEEENS5_IJNSA_ILi128EEESF_NSA_ILi32EEEEEEfNS5_IJSB_llEEEfNS5_IJlSB_lEEENS4_8TiledMMAINS4_8MMA_AtomIJNS4_4SM904GMMA30MMA_64x128x8_F32TF32TF32_RS_TNILNSN_7ScaleInE1ELSP_1EEEEEENS4_6LayoutINS5_IJNSA_ILi2EEESB_SB_EEENS5_IJSB_NSA_ILi0EEESV_EEEEENS5_IJNS4_10UnderscoreESY_SY_EEEEENS4_13SM90_TMA_LOADENS4_14ComposedLayoutINS4_7SwizzleILi1ELi4ELi3EEENS4_18smem_ptr_flag_bitsILi32EEENSS_INS5_IJNSA_ILi8EEES17_EEENS5_IJSB_S17_EEEEEEENS4_9Copy_AtomIJNS4_39AutoVectorizingCopyWithAssumedAlignmentILi128EEEfEEENS4_8identityES11_NS12_INS13_ILi3ELi4ELi3EEES16_NSS_INS5_IJS17_SG_EEENS5_IJSG_SB_EEEEEEEvS1G_EENS_8epilogue10collective6detail29Sm90TmaWarpSpecializedAdapterINS1O_15DefaultEpilogueINS_10tfloat32_tESJ_SJ_NS1N_6thread17LinearCombinationIS1S_Li1EffLNS1T_9ScaleType4KindE0ELNS_15FloatRoundStyleE2ES1S_EENS1_15EpilogueDefaultEEEEEvvEEEEvNT_6ParamsE,"a",@progbits
	.sectionflags	@""
	.align	4
.nv.constant0._ZN7cutlass13device_kernelINS_4gemm6kernel13GemmUniversalIN4cute5tupleIJiiiiEEENS1_10collective13CollectiveMmaINS1_39MainloopSm90TmaGmmaRmemAWarpSpecializedILi7ENS5_IJNS4_1CILi1EEESB_SB_EEENS1_35KernelTmaWarpSpecializedCooperativeEEENS5_IJNSA_ILi128EEESF_NSA_ILi32EEEEEEfNS5_IJSB_llEEEfNS5_IJlSB_lEEENS4_8TiledMMAINS4_8MMA_AtomIJNS4_4SM904GMMA30MMA_64x128x8_F32TF32TF32_RS_TNILNSN_7ScaleInE1ELSP_1EEEEEENS4_6LayoutINS5_IJNSA_ILi2EEESB_SB_EEENS5_IJSB_NSA_ILi0EEESV_EEEEENS5_IJNS4_10UnderscoreESY_SY_EEEEENS4_13SM90_TMA_LOADENS4_14ComposedLayoutINS4_7SwizzleILi1ELi4ELi3EEENS4_18smem_ptr_flag_bitsILi32EEENSS_INS5_IJNSA_ILi8EEES17_EEENS5_IJSB_S17_EEEEEEENS4_9Copy_AtomIJNS4_39AutoVectorizingCopyWithAssumedAlignmentILi128EEEfEEENS4_8identityES11_NS12_INS13_ILi3ELi4ELi3EEES16_NSS_INS5_IJS17_SG_EEENS5_IJSG_SB_EEEEEEEvS1G_EENS_8epilogue10collective6detail29Sm90TmaWarpSpecializedAdapterINS1O_15DefaultEpilogueINS_10tfloat32_tESJ_SJ_NS1N_6thread17LinearCombinationIS1S_Li1EffLNS1T_9ScaleType4KindE0ELNS_15FloatRoundStyleE2ES1S_EENS1_15EpilogueDefaultEEEEEvvEEEEvNT_6ParamsE:
	.zero		1664


//--------------------- SYMBOLS --------------------------

	.type		.nv.reservedSmem.offset0,@object
	.size		.nv.reservedSmem.offset0,0x4
	.type		__assertfail,@function
